//
// Generated by NVIDIA NVVM Compiler
//
// Compiler Build ID: CL-36424714
// Cuda compilation tools, release 13.0, V13.0.88
// Based on NVVM 20.0.0
//

.version 9.0
.target sm_100
.address_size 64

	// .globl	_Z10flip_spins5ColorffffiPiPfi

.visible .entry _Z10flip_spins5ColorffffiPiPfi(
	.param .u32 _Z10flip_spins5ColorffffiPiPfi_param_0,
	.param .f32 _Z10flip_spins5ColorffffiPiPfi_param_1,
	.param .f32 _Z10flip_spins5ColorffffiPiPfi_param_2,
	.param .f32 _Z10flip_spins5ColorffffiPiPfi_param_3,
	.param .f32 _Z10flip_spins5ColorffffiPiPfi_param_4,
	.param .u32 _Z10flip_spins5ColorffffiPiPfi_param_5,
	.param .u64 .ptr .align 1 _Z10flip_spins5ColorffffiPiPfi_param_6,
	.param .u64 .ptr .align 1 _Z10flip_spins5ColorffffiPiPfi_param_7,
	.param .u32 _Z10flip_spins5ColorffffiPiPfi_param_8
)
{
	.reg .pred 	%p<16>;
	.reg .b32 	%r<54>;
	.reg .b32 	%f<28>;
	.reg .b64 	%rd<20>;

	ld.param.u32 	%r4, [_Z10flip_spins5ColorffffiPiPfi_param_0];
	ld.param.f32 	%f1, [_Z10flip_spins5ColorffffiPiPfi_param_1];
	ld.param.f32 	%f2, [_Z10flip_spins5ColorffffiPiPfi_param_2];
	ld.param.f32 	%f3, [_Z10flip_spins5ColorffffiPiPfi_param_3];
	ld.param.f32 	%f4, [_Z10flip_spins5ColorffffiPiPfi_param_4];
	ld.param.u32 	%r5, [_Z10flip_spins5ColorffffiPiPfi_param_5];
	ld.param.u64 	%rd2, [_Z10flip_spins5ColorffffiPiPfi_param_6];
	ld.param.u64 	%rd3, [_Z10flip_spins5ColorffffiPiPfi_param_7];
	ld.param.u32 	%r6, [_Z10flip_spins5ColorffffiPiPfi_param_8];
	mov.u32 	%r7, %tid.x;
	mov.u32 	%r8, %ctaid.x;
	mov.u32 	%r9, %ntid.x;
	mad.lo.s32 	%r10, %r8, %r9, %r7;
	div.s32 	%r1, %r10, %r5;
	mul.lo.s32 	%r11, %r1, %r5;
	sub.s32 	%r2, %r10, %r11;
	setp.ge.s32 	%p4, %r10, %r6;
	mov.pred 	%p15, 0;
	@%p4 bra 	$L__BB0_2;
	mul.hi.s32 	%r12, %r2, 1431655766;
	shr.u32 	%r13, %r12, 31;
	add.s32 	%r14, %r12, %r13;
	mul.lo.s32 	%r15, %r14, 3;
	sub.s32 	%r16, %r2, %r15;
	add.s32 	%r17, %r1, %r4;
	mul.hi.s32 	%r18, %r17, 1431655766;
	shr.u32 	%r19, %r18, 31;
	add.s32 	%r20, %r18, %r19;
	mul.lo.s32 	%r21, %r20, 3;
	sub.s32 	%r22, %r17, %r21;
	setp.eq.s32 	%p15, %r16, %r22;
$L__BB0_2:
	setp.gt.s32 	%p5, %r1, 172;
	not.pred 	%p6, %p15;
	or.pred  	%p7, %p5, %p6;
	add.s32 	%r23, %r5, -3;
	setp.ge.s32 	%p8, %r2, %r23;
	or.pred  	%p9, %p7, %p8;
	@%p9 bra 	$L__BB0_5;
	cvta.to.global.u64 	%rd4, %rd2;
	setp.gt.s32 	%p10, %r2, 0;
	selp.b32 	%r24, %r2, %r5, %p10;
	add.s32 	%r25, %r2, 1;
	setp.lt.s32 	%p11, %r25, %r5;
	selp.b32 	%r26, %r25, 0, %p11;
	setp.gt.s32 	%p12, %r1, 0;
	add.s32 	%r27, %r1, -1;
	selp.b32 	%r28, %r27, 175, %p12;
	setp.gt.s32 	%p13, %r1, 1;
	selp.b32 	%r29, -2, 174, %p13;
	add.s32 	%r30, %r29, %r1;
	mad.lo.s32 	%r31, %r5, %r1, %r5;
	add.s32 	%r32, %r31, %r2;
	mul.wide.s32 	%rd5, %r32, 4;
	add.s64 	%rd6, %rd4, %rd5;
	ld.global.u32 	%r33, [%rd6];
	mad.lo.s32 	%r34, %r28, %r5, %r2;
	mul.wide.s32 	%rd7, %r34, 4;
	add.s64 	%rd8, %rd4, %rd7;
	ld.global.u32 	%r35, [%rd8];
	add.s32 	%r36, %r35, %r33;
	cvt.rn.f32.s32 	%f5, %r36;
	mad.lo.s32 	%r37, %r30, %r5, %r2;
	mul.wide.s32 	%rd9, %r37, 4;
	add.s64 	%rd10, %rd4, %rd9;
	ld.global.u32 	%r38, [%rd10];
	add.s32 	%r39, %r31, %r5;
	mul.wide.s32 	%rd11, %r5, 4;
	add.s64 	%rd12, %rd6, %rd11;
	ld.global.u32 	%r40, [%rd12];
	add.s32 	%r41, %r40, %r38;
	cvt.rn.f32.s32 	%f6, %r41;
	mul.f32 	%f7, %f3, %f6;
	fma.rn.f32 	%f8, %f2, %f5, %f7;
	shl.b32 	%r42, %r5, 1;
	sub.s32 	%r43, %r39, %r42;
	add.s32 	%r44, %r43, %r24;
	add.s32 	%r45, %r44, -1;
	mul.wide.s32 	%rd13, %r45, 4;
	add.s64 	%rd14, %rd4, %rd13;
	ld.global.u32 	%r46, [%rd14];
	add.s32 	%r47, %r26, %r43;
	mul.wide.s32 	%rd15, %r47, 4;
	add.s64 	%rd16, %rd4, %rd15;
	ld.global.u32 	%r48, [%rd16];
	add.s32 	%r49, %r48, %r46;
	cvt.rn.f32.s32 	%f9, %r49;
	fma.rn.f32 	%f10, %f1, %f9, %f8;
	add.s32 	%r50, %r2, %r43;
	mul.wide.s32 	%rd17, %r50, 4;
	add.s64 	%rd1, %rd4, %rd17;
	ld.global.u32 	%r3, [%rd1];
	mul.f32 	%f11, %f10, 0fC0000000;
	cvt.rn.f32.s32 	%f12, %r3;
	mul.f32 	%f13, %f11, %f12;
	div.rn.f32 	%f14, %f13, %f4;
	fma.rn.f32 	%f15, %f14, 0f3BBB989D, 0f3F000000;
	cvt.sat.f32.f32 	%f16, %f15;
	mov.f32 	%f17, 0f4B400001;
	mov.f32 	%f18, 0f437C0000;
	fma.rm.f32 	%f19, %f16, %f18, %f17;
	add.f32 	%f20, %f19, 0fCB40007F;
	neg.f32 	%f21, %f20;
	fma.rn.f32 	%f22, %f14, 0f3FB8AA3B, %f21;
	fma.rn.f32 	%f23, %f14, 0f32A57060, %f22;
	mov.b32 	%r51, %f19;
	shl.b32 	%r52, %r51, 23;
	mov.b32 	%f24, %r52;
	ex2.approx.ftz.f32 	%f25, %f23;
	mul.f32 	%f26, %f25, %f24;
	cvta.to.global.u64 	%rd18, %rd3;
	add.s64 	%rd19, %rd18, %rd17;
	ld.global.f32 	%f27, [%rd19];
	setp.geu.f32 	%p14, %f27, %f26;
	@%p14 bra 	$L__BB0_5;
	neg.s32 	%r53, %r3;
	st.global.u32 	[%rd1], %r53;
$L__BB0_5:
	ret;

}
	// .globl	_Z11flip_spins25ColorffffiPiPfi
.visible .entry _Z11flip_spins25ColorffffiPiPfi(
	.param .u32 _Z11flip_spins25ColorffffiPiPfi_param_0,
	.param .f32 _Z11flip_spins25ColorffffiPiPfi_param_1,
	.param .f32 _Z11flip_spins25ColorffffiPiPfi_param_2,
	.param .f32 _Z11flip_spins25ColorffffiPiPfi_param_3,
	.param .f32 _Z11flip_spins25ColorffffiPiPfi_param_4,
	.param .u32 _Z11flip_spins25ColorffffiPiPfi_param_5,
	.param .u64 .ptr .align 1 _Z11flip_spins25ColorffffiPiPfi_param_6,
	.param .u64 .ptr .align 1 _Z11flip_spins25ColorffffiPiPfi_param_7,
	.param .u32 _Z11flip_spins25ColorffffiPiPfi_param_8
)
{
	.reg .pred 	%p<16>;
	.reg .b32 	%r<56>;
	.reg .b32 	%f<28>;
	.reg .b64 	%rd<20>;

	ld.param.u32 	%r5, [_Z11flip_spins25ColorffffiPiPfi_param_0];
	ld.param.f32 	%f1, [_Z11flip_spins25ColorffffiPiPfi_param_1];
	ld.param.f32 	%f2, [_Z11flip_spins25ColorffffiPiPfi_param_2];
	ld.param.f32 	%f3, [_Z11flip_spins25ColorffffiPiPfi_param_3];
	ld.param.f32 	%f4, [_Z11flip_spins25ColorffffiPiPfi_param_4];
	ld.param.u32 	%r6, [_Z11flip_spins25ColorffffiPiPfi_param_5];
	ld.param.u64 	%rd2, [_Z11flip_spins25ColorffffiPiPfi_param_6];
	ld.param.u64 	%rd3, [_Z11flip_spins25ColorffffiPiPfi_param_7];
	ld.param.u32 	%r7, [_Z11flip_spins25ColorffffiPiPfi_param_8];
	mov.u32 	%r8, %tid.x;
	mov.u32 	%r9, %ctaid.x;
	mov.u32 	%r10, %ntid.x;
	mad.lo.s32 	%r11, %r9, %r10, %r8;
	div.s32 	%r1, %r11, %r6;
	mul.lo.s32 	%r12, %r1, %r6;
	sub.s32 	%r2, %r11, %r12;
	setp.ge.s32 	%p1, %r11, %r7;
	@%p1 bra 	$L__BB1_6;
	mul.hi.s32 	%r13, %r2, 1431655766;
	shr.u32 	%r14, %r13, 31;
	add.s32 	%r15, %r13, %r14;
	mul.lo.s32 	%r16, %r15, 3;
	sub.s32 	%r17, %r2, %r16;
	add.s32 	%r18, %r1, %r5;
	mul.hi.s32 	%r19, %r18, 1431655766;
	shr.u32 	%r20, %r19, 31;
	add.s32 	%r21, %r19, %r20;
	mul.lo.s32 	%r22, %r21, 3;
	sub.s32 	%r23, %r18, %r22;
	setp.ne.s32 	%p2, %r17, %r23;
	@%p2 bra 	$L__BB1_6;
	setp.gt.s32 	%p3, %r1, 172;
	add.s32 	%r3, %r6, -3;
	setp.ge.s32 	%p4, %r2, %r3;
	and.pred  	%p5, %p3, %p4;
	@%p5 bra 	$L__BB1_6;
	setp.lt.s32 	%p6, %r1, 173;
	setp.lt.s32 	%p7, %r2, %r3;
	and.pred  	%p8, %p6, %p7;
	@%p8 bra 	$L__BB1_6;
	cvta.to.global.u64 	%rd4, %rd2;
	setp.gt.s32 	%p9, %r2, 0;
	selp.b32 	%r24, %r2, %r6, %p9;
	add.s32 	%r25, %r2, 1;
	setp.lt.s32 	%p10, %r25, %r6;
	selp.b32 	%r26, %r25, 0, %p10;
	setp.gt.s32 	%p11, %r1, 0;
	add.s32 	%r27, %r1, -1;
	selp.b32 	%r28, %r27, 175, %p11;
	setp.lt.s32 	%p12, %r1, 175;
	add.s32 	%r29, %r1, 1;
	selp.b32 	%r30, %r29, 0, %p12;
	setp.lt.s32 	%p13, %r1, 174;
	selp.b32 	%r31, 2, -174, %p13;
	add.s32 	%r32, %r31, %r1;
	setp.gt.s32 	%p14, %r1, 1;
	selp.b32 	%r33, -2, 174, %p14;
	add.s32 	%r34, %r33, %r1;
	mad.lo.s32 	%r35, %r30, %r6, %r2;
	mul.wide.s32 	%rd5, %r35, 4;
	add.s64 	%rd6, %rd4, %rd5;
	ld.global.u32 	%r36, [%rd6];
	mad.lo.s32 	%r37, %r28, %r6, %r2;
	mul.wide.s32 	%rd7, %r37, 4;
	add.s64 	%rd8, %rd4, %rd7;
	ld.global.u32 	%r38, [%rd8];
	add.s32 	%r39, %r38, %r36;
	cvt.rn.f32.s32 	%f5, %r39;
	mad.lo.s32 	%r40, %r34, %r6, %r2;
	mul.wide.s32 	%rd9, %r40, 4;
	add.s64 	%rd10, %rd4, %rd9;
	ld.global.u32 	%r41, [%rd10];
	mad.lo.s32 	%r42, %r32, %r6, %r2;
	mul.wide.s32 	%rd11, %r42, 4;
	add.s64 	%rd12, %rd4, %rd11;
	ld.global.u32 	%r43, [%rd12];
	add.s32 	%r44, %r43, %r41;
	cvt.rn.f32.s32 	%f6, %r44;
	mul.f32 	%f7, %f3, %f6;
	fma.rn.f32 	%f8, %f2, %f5, %f7;
	add.s32 	%r46, %r12, %r24;
	add.s32 	%r47, %r46, -1;
	mul.wide.s32 	%rd13, %r47, 4;
	add.s64 	%rd14, %rd4, %rd13;
	ld.global.u32 	%r48, [%rd14];
	add.s32 	%r49, %r26, %r12;
	mul.wide.s32 	%rd15, %r49, 4;
	add.s64 	%rd16, %rd4, %rd15;
	ld.global.u32 	%r50, [%rd16];
	add.s32 	%r51, %r50, %r48;
	cvt.rn.f32.s32 	%f9, %r51;
	fma.rn.f32 	%f10, %f1, %f9, %f8;
	add.s32 	%r52, %r2, %r12;
	mul.wide.s32 	%rd17, %r52, 4;
	add.s64 	%rd1, %rd4, %rd17;
	ld.global.u32 	%r4, [%rd1];
	mul.f32 	%f11, %f10, 0fC0000000;
	cvt.rn.f32.s32 	%f12, %r4;
	mul.f32 	%f13, %f11, %f12;
	div.rn.f32 	%f14, %f13, %f4;
	fma.rn.f32 	%f15, %f14, 0f3BBB989D, 0f3F000000;
	cvt.sat.f32.f32 	%f16, %f15;
	mov.f32 	%f17, 0f4B400001;
	mov.f32 	%f18, 0f437C0000;
	fma.rm.f32 	%f19, %f16, %f18, %f17;
	add.f32 	%f20, %f19, 0fCB40007F;
	neg.f32 	%f21, %f20;
	fma.rn.f32 	%f22, %f14, 0f3FB8AA3B, %f21;
	fma.rn.f32 	%f23, %f14, 0f32A57060, %f22;
	mov.b32 	%r53, %f19;
	shl.b32 	%r54, %r53, 23;
	mov.b32 	%f24, %r54;
	ex2.approx.ftz.f32 	%f25, %f23;
	mul.f32 	%f26, %f25, %f24;
	cvta.to.global.u64 	%rd18, %rd3;
	add.s64 	%rd19, %rd18, %rd17;
	ld.global.f32 	%f27, [%rd19];
	setp.geu.f32 	%p15, %f27, %f26;
	@%p15 bra 	$L__BB1_6;
	neg.s32 	%r55, %r4;
	st.global.u32 	[%rd1], %r55;
$L__BB1_6:
	ret;

}
	// .globl	_Z11flip_spins35ColorffffiPiPfi
.visible .entry _Z11flip_spins35ColorffffiPiPfi(
	.param .u32 _Z11flip_spins35ColorffffiPiPfi_param_0,
	.param .f32 _Z11flip_spins35ColorffffiPiPfi_param_1,
	.param .f32 _Z11flip_spins35ColorffffiPiPfi_param_2,
	.param .f32 _Z11flip_spins35ColorffffiPiPfi_param_3,
	.param .f32 _Z11flip_spins35ColorffffiPiPfi_param_4,
	.param .u32 _Z11flip_spins35ColorffffiPiPfi_param_5,
	.param .u64 .ptr .align 1 _Z11flip_spins35ColorffffiPiPfi_param_6,
	.param .u64 .ptr .align 1 _Z11flip_spins35ColorffffiPiPfi_param_7,
	.param .u32 _Z11flip_spins35ColorffffiPiPfi_param_8
)
{
	.reg .pred 	%p<11>;
	.reg .b32 	%r<56>;
	.reg .b32 	%f<28>;
	.reg .b64 	%rd<21>;

	ld.param.u32 	%r4, [_Z11flip_spins35ColorffffiPiPfi_param_0];
	ld.param.f32 	%f1, [_Z11flip_spins35ColorffffiPiPfi_param_1];
	ld.param.f32 	%f2, [_Z11flip_spins35ColorffffiPiPfi_param_2];
	ld.param.f32 	%f3, [_Z11flip_spins35ColorffffiPiPfi_param_3];
	ld.param.f32 	%f4, [_Z11flip_spins35ColorffffiPiPfi_param_4];
	ld.param.u32 	%r5, [_Z11flip_spins35ColorffffiPiPfi_param_5];
	ld.param.u64 	%rd2, [_Z11flip_spins35ColorffffiPiPfi_param_6];
	ld.param.u64 	%rd3, [_Z11flip_spins35ColorffffiPiPfi_param_7];
	ld.param.u32 	%r6, [_Z11flip_spins35ColorffffiPiPfi_param_8];
	mov.u32 	%r7, %tid.x;
	mov.u32 	%r8, %ctaid.x;
	mov.u32 	%r9, %ntid.x;
	mad.lo.s32 	%r10, %r8, %r9, %r7;
	div.s32 	%r1, %r10, %r5;
	mul.lo.s32 	%r11, %r1, %r5;
	sub.s32 	%r2, %r10, %r11;
	setp.ge.s32 	%p1, %r10, %r6;
	@%p1 bra 	$L__BB2_5;
	mul.hi.s32 	%r12, %r2, 1431655766;
	shr.u32 	%r13, %r12, 31;
	add.s32 	%r14, %r12, %r13;
	mul.lo.s32 	%r15, %r14, 3;
	sub.s32 	%r16, %r2, %r15;
	add.s32 	%r17, %r1, %r4;
	mul.hi.s32 	%r18, %r17, 1431655766;
	shr.u32 	%r19, %r18, 31;
	add.s32 	%r20, %r18, %r19;
	mul.lo.s32 	%r21, %r20, 3;
	sub.s32 	%r22, %r17, %r21;
	setp.ne.s32 	%p2, %r16, %r22;
	@%p2 bra 	$L__BB2_5;
	setp.lt.s32 	%p3, %r1, 173;
	add.s32 	%r23, %r5, -3;
	setp.lt.s32 	%p4, %r2, %r23;
	or.pred  	%p5, %p3, %p4;
	@%p5 bra 	$L__BB2_5;
	cvta.to.global.u64 	%rd4, %rd2;
	setp.gt.s32 	%p6, %r2, 0;
	selp.b32 	%r24, %r2, %r5, %p6;
	add.s32 	%r25, %r2, 1;
	setp.lt.s32 	%p7, %r25, %r5;
	selp.b32 	%r26, %r25, 0, %p7;
	add.s32 	%r27, %r1, -1;
	setp.lt.u32 	%p8, %r1, 175;
	add.s32 	%r28, %r1, 1;
	selp.b32 	%r29, %r28, 0, %p8;
	setp.lt.u32 	%p9, %r1, 174;
	selp.b32 	%r30, 2, -174, %p9;
	add.s32 	%r31, %r30, %r1;
	mad.lo.s32 	%r32, %r29, %r5, %r2;
	mul.wide.s32 	%rd5, %r32, 4;
	add.s64 	%rd6, %rd4, %rd5;
	ld.global.u32 	%r33, [%rd6];
	mul.lo.s32 	%r34, %r27, %r5;
	add.s32 	%r35, %r34, %r2;
	mul.wide.s32 	%rd7, %r35, 4;
	add.s64 	%rd8, %rd4, %rd7;
	ld.global.u32 	%r36, [%rd8];
	add.s32 	%r37, %r36, %r33;
	cvt.rn.f32.s32 	%f5, %r37;
	sub.s32 	%r38, %r34, %r5;
	add.s32 	%r39, %r38, %r2;
	mul.wide.s32 	%rd9, %r39, 4;
	add.s64 	%rd10, %rd4, %rd9;
	ld.global.u32 	%r40, [%rd10];
	mad.lo.s32 	%r41, %r31, %r5, %r2;
	mul.wide.s32 	%rd11, %r41, 4;
	add.s64 	%rd12, %rd4, %rd11;
	ld.global.u32 	%r42, [%rd12];
	add.s32 	%r43, %r42, %r40;
	cvt.rn.f32.s32 	%f6, %r43;
	mul.f32 	%f7, %f3, %f6;
	fma.rn.f32 	%f8, %f2, %f5, %f7;
	shl.b32 	%r44, %r5, 1;
	add.s32 	%r45, %r38, %r44;
	add.s32 	%r46, %r45, %r24;
	add.s32 	%r47, %r46, -1;
	mul.wide.s32 	%rd13, %r47, 4;
	add.s64 	%rd14, %rd4, %rd13;
	ld.global.u32 	%r48, [%rd14];
	add.s32 	%r49, %r26, %r45;
	mul.wide.s32 	%rd15, %r49, 4;
	add.s64 	%rd16, %rd4, %rd15;
	ld.global.u32 	%r50, [%rd16];
	add.s32 	%r51, %r50, %r48;
	cvt.rn.f32.s32 	%f9, %r51;
	fma.rn.f32 	%f10, %f1, %f9, %f8;
	add.s32 	%r52, %r35, %r5;
	mul.wide.s32 	%rd17, %r5, 4;
	add.s64 	%rd1, %rd8, %rd17;
	ld.global.u32 	%r3, [%rd1];
	mul.f32 	%f11, %f10, 0fC0000000;
	cvt.rn.f32.s32 	%f12, %r3;
	mul.f32 	%f13, %f11, %f12;
	div.rn.f32 	%f14, %f13, %f4;
	fma.rn.f32 	%f15, %f14, 0f3BBB989D, 0f3F000000;
	cvt.sat.f32.f32 	%f16, %f15;
	mov.f32 	%f17, 0f4B400001;
	mov.f32 	%f18, 0f437C0000;
	fma.rm.f32 	%f19, %f16, %f18, %f17;
	add.f32 	%f20, %f19, 0fCB40007F;
	neg.f32 	%f21, %f20;
	fma.rn.f32 	%f22, %f14, 0f3FB8AA3B, %f21;
	fma.rn.f32 	%f23, %f14, 0f32A57060, %f22;
	mov.b32 	%r53, %f19;
	shl.b32 	%r54, %r53, 23;
	mov.b32 	%f24, %r54;
	ex2.approx.ftz.f32 	%f25, %f23;
	mul.f32 	%f26, %f25, %f24;
	cvta.to.global.u64 	%rd18, %rd3;
	mul.wide.s32 	%rd19, %r52, 4;
	add.s64 	%rd20, %rd18, %rd19;
	ld.global.f32 	%f27, [%rd20];
	setp.geu.f32 	%p10, %f27, %f26;
	@%p10 bra 	$L__BB2_5;
	neg.s32 	%r55, %r3;
	st.global.u32 	[%rd1], %r55;
$L__BB2_5:
	ret;

}


// ===== COMPILED SASS (sm_100) =====

	.target	sm_100

	.elftype	@"ET_EXEC"


//--------------------- .note.nv.tkinfo           --------------------------
	.section	.note.nv.tkinfo,"",@"SHT_NOTE"
	.sectionflags	@"SHF_NOTE_NV_TKINFO"
	.tkinfo
        /*0018*/ 	.word	0x00000002
        /*0030*/ 	.string	""
        /*0030*/ 	.string	"ptxas"
        /*0030*/ 	.string	"Cuda compilation tools, release 13.0, V13.0.88"
        /*0030*/ 	.string	"Build cuda_13.0.r13.0/compiler.36424714_0"
        /*0030*/ 	.string	"-arch sm_100 -m 64 "



//--------------------- .note.nv.cuinfo           --------------------------
	.section	.note.nv.cuinfo,"",@"SHT_NOTE"
	.sectionflags	@"SHF_NOTE_NV_CUINFO"
        /*0018*/ 	.short	0x0002
        /*001a*/ 	.short	0x0064
        /*001c*/ 	.short	0x0082
	.zero		2


//--------------------- .nv.info                  --------------------------
	.section	.nv.info,"",@"SHT_CUDA_INFO"
	.align	4


	//----- nvinfo : EIATTR_REGCOUNT
	.align		4
        /*0000*/ 	.byte	0x04, 0x2f
        /*0002*/ 	.short	(.L_1 - .L_0)
	.align		4
.L_0:
        /*0004*/ 	.word	index@(_Z10flip_spins5ColorffffiPiPfi)
        /*0008*/ 	.word	0x00000018


	//----- nvinfo : EIATTR_FRAME_SIZE
	.align		4
.L_1:
        /*000c*/ 	.byte	0x04, 0x11
        /*000e*/ 	.short	(.L_3 - .L_2)
	.align		4
.L_2:
        /*0010*/ 	.word	index@($__internal_2_$__cuda_sm3x_div_rn_noftz_f32_slowpath)
        /*0014*/ 	.word	0x00000000


	//----- nvinfo : EIATTR_FRAME_SIZE
	.align		4
.L_3:
        /*0018*/ 	.byte	0x04, 0x11
        /*001a*/ 	.short	(.L_5 - .L_4)
	.align		4
.L_4:
        /*001c*/ 	.word	index@(_Z10flip_spins5ColorffffiPiPfi)
        /*0020*/ 	.word	0x00000000


	//----- nvinfo : EIATTR_REGCOUNT
	.align		4
.L_5:
        /*0024*/ 	.byte	0x04, 0x2f
        /*0026*/ 	.short	(.L_7 - .L_6)
	.align		4
.L_6:
        /*0028*/ 	.word	index@(_Z11flip_spins25ColorffffiPiPfi)
        /*002c*/ 	.word	0x00000017


	//----- nvinfo : EIATTR_FRAME_SIZE
	.align		4
.L_7:
        /*0030*/ 	.byte	0x04, 0x11
        /*0032*/ 	.short	(.L_9 - .L_8)
	.align		4
.L_8:
        /*0034*/ 	.word	index@($__internal_1_$__cuda_sm3x_div_rn_noftz_f32_slowpath)
        /*0038*/ 	.word	0x00000000


	//----- nvinfo : EIATTR_FRAME_SIZE
	.align		4
.L_9:
        /*003c*/ 	.byte	0x04, 0x11
        /*003e*/ 	.short	(.L_11 - .L_10)
	.align		4
.L_10:
        /*0040*/ 	.word	index@(_Z11flip_spins25ColorffffiPiPfi)
        /*0044*/ 	.word	0x00000000


	//----- nvinfo : EIATTR_REGCOUNT
	.align		4
.L_11:
        /*0048*/ 	.byte	0x04, 0x2f
        /*004a*/ 	.short	(.L_13 - .L_12)
	.align		4
.L_12:
        /*004c*/ 	.word	index@(_Z11flip_spins35ColorffffiPiPfi)
        /*0050*/ 	.word	0x00000016


	//----- nvinfo : EIATTR_FRAME_SIZE
	.align		4
.L_13:
        /*0054*/ 	.byte	0x04, 0x11
        /*0056*/ 	.short	(.L_15 - .L_14)
	.align		4
.L_14:
        /*0058*/ 	.word	index@($__internal_0_$__cuda_sm3x_div_rn_noftz_f32_slowpath)
        /*005c*/ 	.word	0x00000000


	//----- nvinfo : EIATTR_FRAME_SIZE
	.align		4
.L_15:
        /*0060*/ 	.byte	0x04, 0x11
        /*0062*/ 	.short	(.L_17 - .L_16)
	.align		4
.L_16:
        /*0064*/ 	.word	index@(_Z11flip_spins35ColorffffiPiPfi)
        /*0068*/ 	.word	0x00000000


	//----- nvinfo : EIATTR_MIN_STACK_SIZE
	.align		4
.L_17:
        /*006c*/ 	.byte	0x04, 0x12
        /*006e*/ 	.short	(.L_19 - .L_18)
	.align		4
.L_18:
        /*0070*/ 	.word	index@(_Z11flip_spins35ColorffffiPiPfi)
        /*0074*/ 	.word	0x00000000


	//----- nvinfo : EIATTR_MIN_STACK_SIZE
	.align		4
.L_19:
        /*0078*/ 	.byte	0x04, 0x12
        /*007a*/ 	.short	(.L_21 - .L_20)
	.align		4
.L_20:
        /*007c*/ 	.word	index@(_Z11flip_spins25ColorffffiPiPfi)
        /*0080*/ 	.word	0x00000000


	//----- nvinfo : EIATTR_MIN_STACK_SIZE
	.align		4
.L_21:
        /*0084*/ 	.byte	0x04, 0x12
        /*0086*/ 	.short	(.L_23 - .L_22)
	.align		4
.L_22:
        /*0088*/ 	.word	index@(_Z10flip_spins5ColorffffiPiPfi)
        /*008c*/ 	.word	0x00000000
.L_23:


//--------------------- .nv.compat                --------------------------
	.section	.nv.compat,"",@"SHT_CUDA_COMPAT_INFO"
	.align	4
        /*0000*/ 	.byte	0x02, 0x09, 0x00, 0x00, 0x02, 0x02, 0x01, 0x00, 0x02, 0x05, 0x05, 0x00, 0x03, 0x07, 0x01, 0x01
        /*0010*/ 	.byte	0x02, 0x03, 0x00, 0x00, 0x02, 0x06, 0x01, 0x00, 0x04, 0x0b, 0x08, 0x00, 0x01, 0x00, 0x00, 0x00
        /*0020*/ 	.byte	0x00, 0x00, 0x00, 0x00


//--------------------- .nv.info._Z11flip_spins35ColorffffiPiPfi --------------------------
	.section	.nv.info._Z11flip_spins35ColorffffiPiPfi,"",@"SHT_CUDA_INFO"
	.sectionflags	@""
	.align	4


	//----- nvinfo : EIATTR_CUDA_API_VERSION
	.align		4
        /*0000*/ 	.byte	0x04, 0x37
        /*0002*/ 	.short	(.L_25 - .L_24)
.L_24:
        /*0004*/ 	.word	0x00000082


	//----- nvinfo : EIATTR_KPARAM_INFO
	.align		4
.L_25:
        /*0008*/ 	.byte	0x04, 0x17
        /*000a*/ 	.short	(.L_27 - .L_26)
.L_26:
        /*000c*/ 	.word	0x00000000
        /*0010*/ 	.short	0x0008
        /*0012*/ 	.short	0x0028
        /*0014*/ 	.byte	0x00, 0xf0, 0x11, 0x00


	//----- nvinfo : EIATTR_KPARAM_INFO
	.align		4
.L_27:
        /*0018*/ 	.byte	0x04, 0x17
        /*001a*/ 	.short	(.L_29 - .L_28)
.L_28:
        /*001c*/ 	.word	0x00000000
        /*0020*/ 	.short	0x0007
        /*0022*/ 	.short	0x0020
        /*0024*/ 	.byte	0x00, 0xf5, 0x21, 0x00


	//----- nvinfo : EIATTR_KPARAM_INFO
	.align		4
.L_29:
        /*0028*/ 	.byte	0x04, 0x17
        /*002a*/ 	.short	(.L_31 - .L_30)
.L_30:
        /*002c*/ 	.word	0x00000000
        /*0030*/ 	.short	0x0006
        /*0032*/ 	.short	0x0018
        /*0034*/ 	.byte	0x00, 0xf5, 0x21, 0x00


	//----- nvinfo : EIATTR_KPARAM_INFO
	.align		4
.L_31:
        /*0038*/ 	.byte	0x04, 0x17
        /*003a*/ 	.short	(.L_33 - .L_32)
.L_32:
        /*003c*/ 	.word	0x00000000
        /*0040*/ 	.short	0x0005
        /*0042*/ 	.short	0x0014
        /*0044*/ 	.byte	0x00, 0xf0, 0x11, 0x00


	//----- nvinfo : EIATTR_KPARAM_INFO
	.align		4
.L_33:
        /*0048*/ 	.byte	0x04, 0x17
        /*004a*/ 	.short	(.L_35 - .L_34)
.L_34:
        /*004c*/ 	.word	0x00000000
        /*0050*/ 	.short	0x0004
        /*0052*/ 	.short	0x0010
        /*0054*/ 	.byte	0x00, 0xf0, 0x11, 0x00


	//----- nvinfo : EIATTR_KPARAM_INFO
	.align		4
.L_35:
        /*0058*/ 	.byte	0x04, 0x17
        /*005a*/ 	.short	(.L_37 - .L_36)
.L_36:
        /*005c*/ 	.word	0x00000000
        /*0060*/ 	.short	0x0003
        /*0062*/ 	.short	0x000c
        /*0064*/ 	.byte	0x00, 0xf0, 0x11, 0x00


	//----- nvinfo : EIATTR_KPARAM_INFO
	.align		4
.L_37:
        /*0068*/ 	.byte	0x04, 0x17
        /*006a*/ 	.short	(.L_39 - .L_38)
.L_38:
        /*006c*/ 	.word	0x00000000
        /*0070*/ 	.short	0x0002
        /*0072*/ 	.short	0x0008
        /*0074*/ 	.byte	0x00, 0xf0, 0x11, 0x00


	//----- nvinfo : EIATTR_KPARAM_INFO
	.align		4
.L_39:
        /*0078*/ 	.byte	0x04, 0x17
        /*007a*/ 	.short	(.L_41 - .L_40)
.L_40:
        /*007c*/ 	.word	0x00000000
        /*0080*/ 	.short	0x0001
        /*0082*/ 	.short	0x0004
        /*0084*/ 	.byte	0x00, 0xf0, 0x11, 0x00


	//----- nvinfo : EIATTR_KPARAM_INFO
	.align		4
.L_41:
        /*0088*/ 	.byte	0x04, 0x17
        /*008a*/ 	.short	(.L_43 - .L_42)
.L_42:
        /*008c*/ 	.word	0x00000000
        /*0090*/ 	.short	0x0000
        /*0092*/ 	.short	0x0000
        /*0094*/ 	.byte	0x00, 0xf0, 0x11, 0x00


	//----- nvinfo : EIATTR_SPARSE_MMA_MASK
	.align		4
.L_43:
        /*0098*/ 	.byte	0x03, 0x50
        /*009a*/ 	.short	0x0000


	//----- nvinfo : EIATTR_MAXREG_COUNT
	.align		4
        /*009c*/ 	.byte	0x03, 0x1b
        /*009e*/ 	.short	0x00ff


	//----- nvinfo : EIATTR_MERCURY_ISA_VERSION
	.align		4
        /*00a0*/ 	.byte	0x03, 0x5f
        /*00a2*/ 	.short	0x0101


	//----- nvinfo : EIATTR_VRC_CTA_INIT_COUNT
	.align		4
        /*00a4*/ 	.byte	0x02, 0x4a
	.zero		1
	.zero		1


	//----- nvinfo : EIATTR_EXIT_INSTR_OFFSETS
	.align		4
        /*00a8*/ 	.byte	0x04, 0x1c
        /*00aa*/ 	.short	(.L_45 - .L_44)


	//   ....[0]....
.L_44:
        /*00ac*/ 	.word	0x000001c0


	//   ....[1]....
        /*00b0*/ 	.word	0x000002c0


	//   ....[2]....
        /*00b4*/ 	.word	0x00000300


	//   ....[3]....
        /*00b8*/ 	.word	0x00000800


	//   ....[4]....
        /*00bc*/ 	.word	0x00000830


	//----- nvinfo : EIATTR_CRS_STACK_SIZE
	.align		4
.L_45:
        /*00c0*/ 	.byte	0x04, 0x1e
        /*00c2*/ 	.short	(.L_47 - .L_46)
.L_46:
        /*00c4*/ 	.word	0x00000000


	//----- nvinfo : EIATTR_CBANK_PARAM_SIZE
	.align		4
.L_47:
        /*00c8*/ 	.byte	0x03, 0x19
        /*00ca*/ 	.short	0x002c


	//----- nvinfo : EIATTR_PARAM_CBANK
	.align		4
        /*00cc*/ 	.byte	0x04, 0x0a
        /*00ce*/ 	.short	(.L_49 - .L_48)
	.align		4
.L_48:
        /*00d0*/ 	.word	index@(.nv.constant0._Z11flip_spins35ColorffffiPiPfi)
        /*00d4*/ 	.short	0x0380
        /*00d6*/ 	.short	0x002c


	//----- nvinfo : EIATTR_SW_WAR
	.align		4
.L_49:
        /*00d8*/ 	.byte	0x04, 0x36
        /*00da*/ 	.short	(.L_51 - .L_50)
.L_50:
        /*00dc*/ 	.word	0x00000008
.L_51:


//--------------------- .nv.info._Z11flip_spins25ColorffffiPiPfi --------------------------
	.section	.nv.info._Z11flip_spins25ColorffffiPiPfi,"",@"SHT_CUDA_INFO"
	.sectionflags	@""
	.align	4


	//----- nvinfo : EIATTR_CUDA_API_VERSION
	.align		4
        /*0000*/ 	.byte	0x04, 0x37
        /*0002*/ 	.short	(.L_53 - .L_52)
.L_52:
        /*0004*/ 	.word	0x00000082


	//----- nvinfo : EIATTR_KPARAM_INFO
	.align		4
.L_53:
        /*0008*/ 	.byte	0x04, 0x17
        /*000a*/ 	.short	(.L_55 - .L_54)
.L_54:
        /*000c*/ 	.word	0x00000000
        /*0010*/ 	.short	0x0008
        /*0012*/ 	.short	0x0028
        /*0014*/ 	.byte	0x00, 0xf0, 0x11, 0x00


	//----- nvinfo : EIATTR_KPARAM_INFO
	.align		4
.L_55:
        /*0018*/ 	.byte	0x04, 0x17
        /*001a*/ 	.short	(.L_57 - .L_56)
.L_56:
        /*001c*/ 	.word	0x00000000
        /*0020*/ 	.short	0x0007
        /*0022*/ 	.short	0x0020
        /*0024*/ 	.byte	0x00, 0xf5, 0x21, 0x00


	//----- nvinfo : EIATTR_KPARAM_INFO
	.align		4
.L_57:
        /*0028*/ 	.byte	0x04, 0x17
        /*002a*/ 	.short	(.L_59 - .L_58)
.L_58:
        /*002c*/ 	.word	0x00000000
        /*0030*/ 	.short	0x0006
        /*0032*/ 	.short	0x0018
        /*0034*/ 	.byte	0x00, 0xf5, 0x21, 0x00


	//----- nvinfo : EIATTR_KPARAM_INFO
	.align		4
.L_59:
        /*0038*/ 	.byte	0x04, 0x17
        /*003a*/ 	.short	(.L_61 - .L_60)
.L_60:
        /*003c*/ 	.word	0x00000000
        /*0040*/ 	.short	0x0005
        /*0042*/ 	.short	0x0014
        /*0044*/ 	.byte	0x00, 0xf0, 0x11, 0x00


	//----- nvinfo : EIATTR_KPARAM_INFO
	.align		4
.L_61:
        /*0048*/ 	.byte	0x04, 0x17
        /*004a*/ 	.short	(.L_63 - .L_62)
.L_62:
        /*004c*/ 	.word	0x00000000
        /*0050*/ 	.short	0x0004
        /*0052*/ 	.short	0x0010
        /*0054*/ 	.byte	0x00, 0xf0, 0x11, 0x00


	//----- nvinfo : EIATTR_KPARAM_INFO
	.align		4
.L_63:
        /*0058*/ 	.byte	0x04, 0x17
        /*005a*/ 	.short	(.L_65 - .L_64)
.L_64:
        /*005c*/ 	.word	0x00000000
        /*0060*/ 	.short	0x0003
        /*0062*/ 	.short	0x000c
        /*0064*/ 	.byte	0x00, 0xf0, 0x11, 0x00


	//----- nvinfo : EIATTR_KPARAM_INFO
	.align		4
.L_65:
        /*0068*/ 	.byte	0x04, 0x17
        /*006a*/ 	.short	(.L_67 - .L_66)
.L_66:
        /*006c*/ 	.word	0x00000000
        /*0070*/ 	.short	0x0002
        /*0072*/ 	.short	0x0008
        /*0074*/ 	.byte	0x00, 0xf0, 0x11, 0x00


	//----- nvinfo : EIATTR_KPARAM_INFO
	.align		4
.L_67:
        /*0078*/ 	.byte	0x04, 0x17
        /*007a*/ 	.short	(.L_69 - .L_68)
.L_68:
        /*007c*/ 	.word	0x00000000
        /*0080*/ 	.short	0x0001
        /*0082*/ 	.short	0x0004
        /*0084*/ 	.byte	0x00, 0xf0, 0x11, 0x00


	//----- nvinfo : EIATTR_KPARAM_INFO
	.align		4
.L_69:
        /*0088*/ 	.byte	0x04, 0x17
        /*008a*/ 	.short	(.L_71 - .L_70)
.L_70:
        /*008c*/ 	.word	0x00000000
        /*0090*/ 	.short	0x0000
        /*0092*/ 	.short	0x0000
        /*0094*/ 	.byte	0x00, 0xf0, 0x11, 0x00


	//----- nvinfo : EIATTR_SPARSE_MMA_MASK
	.align		4
.L_71:
        /*0098*/ 	.byte	0x03, 0x50
        /*009a*/ 	.short	0x0000


	//----- nvinfo : EIATTR_MAXREG_COUNT
	.align		4
        /*009c*/ 	.byte	0x03, 0x1b
        /*009e*/ 	.short	0x00ff


	//----- nvinfo : EIATTR_MERCURY_ISA_VERSION
	.align		4
        /*00a0*/ 	.byte	0x03, 0x5f
        /*00a2*/ 	.short	0x0101


	//----- nvinfo : EIATTR_VRC_CTA_INIT_COUNT
	.align		4
        /*00a4*/ 	.byte	0x02, 0x4a
	.zero		1
	.zero		1


	//----- nvinfo : EIATTR_EXIT_INSTR_OFFSETS
	.align		4
        /*00a8*/ 	.byte	0x04, 0x1c
        /*00aa*/ 	.short	(.L_73 - .L_72)


	//   ....[0]....
.L_72:
        /*00ac*/ 	.word	0x000001c0


	//   ....[1]....
        /*00b0*/ 	.word	0x000002b0


	//   ....[2]....
        /*00b4*/ 	.word	0x000002f0


	//   ....[3]....
        /*00b8*/ 	.word	0x00000330


	//   ....[4]....
        /*00bc*/ 	.word	0x00000850


	//   ....[5]....
        /*00c0*/ 	.word	0x00000880


	//----- nvinfo : EIATTR_CRS_STACK_SIZE
	.align		4
.L_73:
        /*00c4*/ 	.byte	0x04, 0x1e
        /*00c6*/ 	.short	(.L_75 - .L_74)
.L_74:
        /*00c8*/ 	.word	0x00000000


	//----- nvinfo : EIATTR_CBANK_PARAM_SIZE
	.align		4
.L_75:
        /*00cc*/ 	.byte	0x03, 0x19
        /*00ce*/ 	.short	0x002c


	//----- nvinfo : EIATTR_PARAM_CBANK
	.align		4
        /*00d0*/ 	.byte	0x04, 0x0a
        /*00d2*/ 	.short	(.L_77 - .L_76)
	.align		4
.L_76:
        /*00d4*/ 	.word	index@(.nv.constant0._Z11flip_spins25ColorffffiPiPfi)
        /*00d8*/ 	.short	0x0380
        /*00da*/ 	.short	0x002c


	//----- nvinfo : EIATTR_SW_WAR
	.align		4
.L_77:
        /*00dc*/ 	.byte	0x04, 0x36
        /*00de*/ 	.short	(.L_79 - .L_78)
.L_78:
        /*00e0*/ 	.word	0x00000008
.L_79:


//--------------------- .nv.info._Z10flip_spins5ColorffffiPiPfi --------------------------
	.section	.nv.info._Z10flip_spins5ColorffffiPiPfi,"",@"SHT_CUDA_INFO"
	.sectionflags	@""
	.align	4


	//----- nvinfo : EIATTR_CUDA_API_VERSION
	.align		4
        /*0000*/ 	.byte	0x04, 0x37
        /*0002*/ 	.short	(.L_81 - .L_80)
.L_80:
        /*0004*/ 	.word	0x00000082


	//----- nvinfo : EIATTR_KPARAM_INFO
	.align		4
.L_81:
        /*0008*/ 	.byte	0x04, 0x17
        /*000a*/ 	.short	(.L_83 - .L_82)
.L_82:
        /*000c*/ 	.word	0x00000000
        /*0010*/ 	.short	0x0008
        /*0012*/ 	.short	0x0028
        /*0014*/ 	.byte	0x00, 0xf0, 0x11, 0x00


	//----- nvinfo : EIATTR_KPARAM_INFO
	.align		4
.L_83:
        /*0018*/ 	.byte	0x04, 0x17
        /*001a*/ 	.short	(.L_85 - .L_84)
.L_84:
        /*001c*/ 	.word	0x00000000
        /*0020*/ 	.short	0x0007
        /*0022*/ 	.short	0x0020
        /*0024*/ 	.byte	0x00, 0xf5, 0x21, 0x00


	//----- nvinfo : EIATTR_KPARAM_INFO
	.align		4
.L_85:
        /*0028*/ 	.byte	0x04, 0x17
        /*002a*/ 	.short	(.L_87 - .L_86)
.L_86:
        /*002c*/ 	.word	0x00000000
        /*0030*/ 	.short	0x0006
        /*0032*/ 	.short	0x0018
        /*0034*/ 	.byte	0x00, 0xf5, 0x21, 0x00


	//----- nvinfo : EIATTR_KPARAM_INFO
	.align		4
.L_87:
        /*0038*/ 	.byte	0x04, 0x17
        /*003a*/ 	.short	(.L_89 - .L_88)
.L_88:
        /*003c*/ 	.word	0x00000000
        /*0040*/ 	.short	0x0005
        /*0042*/ 	.short	0x0014
        /*0044*/ 	.byte	0x00, 0xf0, 0x11, 0x00


	//----- nvinfo : EIATTR_KPARAM_INFO
	.align		4
.L_89:
        /*0048*/ 	.byte	0x04, 0x17
        /*004a*/ 	.short	(.L_91 - .L_90)
.L_90:
        /*004c*/ 	.word	0x00000000
        /*0050*/ 	.short	0x0004
        /*0052*/ 	.short	0x0010
        /*0054*/ 	.byte	0x00, 0xf0, 0x11, 0x00


	//----- nvinfo : EIATTR_KPARAM_INFO
	.align		4
.L_91:
        /*0058*/ 	.byte	0x04, 0x17
        /*005a*/ 	.short	(.L_93 - .L_92)
.L_92:
        /*005c*/ 	.word	0x00000000
        /*0060*/ 	.short	0x0003
        /*0062*/ 	.short	0x000c
        /*0064*/ 	.byte	0x00, 0xf0, 0x11, 0x00


	//----- nvinfo : EIATTR_KPARAM_INFO
	.align		4
.L_93:
        /*0068*/ 	.byte	0x04, 0x17
        /*006a*/ 	.short	(.L_95 - .L_94)
.L_94:
        /*006c*/ 	.word	0x00000000
        /*0070*/ 	.short	0x0002
        /*0072*/ 	.short	0x0008
        /*0074*/ 	.byte	0x00, 0xf0, 0x11, 0x00


	//----- nvinfo : EIATTR_KPARAM_INFO
	.align		4
.L_95:
        /*0078*/ 	.byte	0x04, 0x17
        /*007a*/ 	.short	(.L_97 - .L_96)
.L_96:
        /*007c*/ 	.word	0x00000000
        /*0080*/ 	.short	0x0001
        /*0082*/ 	.short	0x0004
        /*0084*/ 	.byte	0x00, 0xf0, 0x11, 0x00


	//----- nvinfo : EIATTR_KPARAM_INFO
	.align		4
.L_97:
        /*0088*/ 	.byte	0x04, 0x17
        /*008a*/ 	.short	(.L_99 - .L_98)
.L_98:
        /*008c*/ 	.word	0x00000000
        /*0090*/ 	.short	0x0000
        /*0092*/ 	.short	0x0000
        /*0094*/ 	.byte	0x00, 0xf0, 0x11, 0x00


	//----- nvinfo : EIATTR_SPARSE_MMA_MASK
	.align		4
.L_99:
        /*0098*/ 	.byte	0x03, 0x50
        /*009a*/ 	.short	0x0000


	//----- nvinfo : EIATTR_MAXREG_COUNT
	.align		4
        /*009c*/ 	.byte	0x03, 0x1b
        /*009e*/ 	.short	0x00ff


	//----- nvinfo : EIATTR_MERCURY_ISA_VERSION
	.align		4
        /*00a0*/ 	.byte	0x03, 0x5f
        /*00a2*/ 	.short	0x0101


	//----- nvinfo : EIATTR_VRC_CTA_INIT_COUNT
	.align		4
        /*00a4*/ 	.byte	0x02, 0x4a
	.zero		1
	.zero		1


	//----- nvinfo : EIATTR_EXIT_INSTR_OFFSETS
	.align		4
        /*00a8*/ 	.byte	0x04, 0x1c
        /*00aa*/ 	.short	(.L_101 - .L_100)


	//   ....[0]....
.L_100:
        /*00ac*/ 	.word	0x00000320


	//   ....[1]....
        /*00b0*/ 	.word	0x00000820


	//   ....[2]....
        /*00b4*/ 	.word	0x00000850


	//----- nvinfo : EIATTR_CRS_STACK_SIZE
	.align		4
.L_101:
        /*00b8*/ 	.byte	0x04, 0x1e
        /*00ba*/ 	.short	(.L_103 - .L_102)
.L_102:
        /*00bc*/ 	.word	0x00000000


	//----- nvinfo : EIATTR_CBANK_PARAM_SIZE
	.align		4
.L_103:
        /*00c0*/ 	.byte	0x03, 0x19
        /*00c2*/ 	.short	0x002c


	//----- nvinfo : EIATTR_PARAM_CBANK
	.align		4
        /*00c4*/ 	.byte	0x04, 0x0a
        /*00c6*/ 	.short	(.L_105 - .L_104)
	.align		4
.L_104:
        /*00c8*/ 	.word	index@(.nv.constant0._Z10flip_spins5ColorffffiPiPfi)
        /*00cc*/ 	.short	0x0380
        /*00ce*/ 	.short	0x002c


	//----- nvinfo : EIATTR_SW_WAR
	.align		4
.L_105:
        /*00d0*/ 	.byte	0x04, 0x36
        /*00d2*/ 	.short	(.L_107 - .L_106)
.L_106:
        /*00d4*/ 	.word	0x00000008
.L_107:


//--------------------- .nv.callgraph             --------------------------
	.section	.nv.callgraph,"",@"SHT_CUDA_CALLGRAPH"
	.align	4
	.sectionentsize	8
	.align		4
        /*0000*/ 	.word	0x00000000
	.align		4
        /*0004*/ 	.word	0xffffffff
	.align		4
        /*0008*/ 	.word	0x00000000
	.align		4
        /*000c*/ 	.word	0xfffffffe
	.align		4
        /*0010*/ 	.word	0x00000000
	.align		4
        /*0014*/ 	.word	0xfffffffd
	.align		4
        /*0018*/ 	.word	0x00000000
	.align		4
        /*001c*/ 	.word	0xfffffffc


//--------------------- .text._Z11flip_spins35ColorffffiPiPfi --------------------------
	.section	.text._Z11flip_spins35ColorffffiPiPfi,"ax",@progbits
	.align	128
        .global         _Z11flip_spins35ColorffffiPiPfi
        .type           _Z11flip_spins35ColorffffiPiPfi,@function
        .size           _Z11flip_spins35ColorffffiPiPfi,(.L_x_44 - _Z11flip_spins35ColorffffiPiPfi)
        .other          _Z11flip_spins35ColorffffiPiPfi,@"STO_CUDA_ENTRY STV_DEFAULT"
_Z11flip_spins35ColorffffiPiPfi:
.text._Z11flip_spins35ColorffffiPiPfi:
[----:B------:R-:W-:Y:S08]  /*0000*/  LDC R1, c[0x0][0x37c] ;  /* 0x0000df00ff017b82 */ /* 0x000ff00000000800 */
[----:B------:R-:W0:Y:S01]  /*0010*/  LDC R2, c[0x0][0x394] ;  /* 0x0000e500ff027b82 */ /* 0x000e220000000800 */
[----:B------:R-:W1:Y:S07]  /*0020*/  S2R R3, SR_TID.X ;  /* 0x0000000000037919 */ /* 0x000e6e0000002100 */
[----:B------:R-:W1:Y:S08]  /*0030*/  S2UR UR4, SR_CTAID.X ;  /* 0x00000000000479c3 */ /* 0x000e700000002500 */
[----:B------:R-:W1:Y:S01]  /*0040*/  LDC R6, c[0x0][0x360] ;  /* 0x0000d800ff067b82 */ /* 0x000e620000000800 */
[----:B0-----:R-:W-:-:S02]  /*0050*/  IABS R7, R2 ;  /* 0x0000000200077213 */ /* 0x001fc40000000000 */
[----:B------:R-:W-:Y:S02]  /*0060*/  ISETP.NE.AND P1, PT, R2, RZ, PT ;  /* 0x000000ff0200720c */ /* 0x000fe40003f25270 */
[----:B------:R-:W0:Y:S01]  /*0070*/  I2F.RP R0, R7 ;  /* 0x0000000700007306 */ /* 0x000e220000209400 */
[----:B-1----:R-:W-:Y:S01]  /*0080*/  IMAD R3, R6, UR4, R3 ;  /* 0x0000000406037c24 */ /* 0x002fe2000f8e0203 */
[----:B------:R-:W1:Y:S06]  /*0090*/  LDCU UR4, c[0x0][0x3a8] ;  /* 0x00007500ff0477ac */ /* 0x000e6c0008000800 */
[----:B0-----:R-:W0:Y:S01]  /*00a0*/  MUFU.RCP R0, R0 ;  /* 0x0000000000007308 */ /* 0x001e220000001000 */
[----:B-1----:R-:W-:Y:S01]  /*00b0*/  ISETP.GE.AND P4, PT, R3, UR4, PT ;  /* 0x0000000403007c0c */ /* 0x002fe2000bf86270 */
[----:B0-----:R-:W-:Y:S01]  /*00c0*/  VIADD R4, R0, 0xffffffe ;  /* 0x0ffffffe00047836 */ /* 0x001fe20000000000 */
[----:B------:R-:W-:-:S05]  /*00d0*/  IABS R0, R3 ;  /* 0x0000000300007213 */ /* 0x000fca0000000000 */
[----:B------:R0:W1:Y:S02]  /*00e0*/  F2I.FTZ.U32.TRUNC.NTZ R5, R4 ;  /* 0x0000000400057305 */ /* 0x000064000021f000 */
[----:B0-----:R-:W-:Y:S02]  /*00f0*/  IMAD.MOV.U32 R4, RZ, RZ, RZ ;  /* 0x000000ffff047224 */ /* 0x001fe400078e00ff */
[----:B-1----:R-:W-:-:S04]  /*0100*/  IMAD.MOV R8, RZ, RZ, -R5 ;  /* 0x000000ffff087224 */ /* 0x002fc800078e0a05 */
[----:B------:R-:W-:-:S04]  /*0110*/  IMAD R9, R8, R7, RZ ;  /* 0x0000000708097224 */ /* 0x000fc800078e02ff */
[----:B------:R-:W-:Y:S01]  /*0120*/  IMAD.HI.U32 R5, R5, R9, R4 ;  /* 0x0000000905057227 */ /* 0x000fe200078e0004 */
[----:B------:R-:W-:-:S04]  /*0130*/  LOP3.LUT R4, R3, R2, RZ, 0x3c, !PT ;  /* 0x0000000203047212 */ /* 0x000fc800078e3cff */
[----:B------:R-:W-:Y:S01]  /*0140*/  ISETP.GE.AND P3, PT, R4, RZ, PT ;  /* 0x000000ff0400720c */ /* 0x000fe20003f66270 */
[----:B------:R-:W-:-:S05]  /*0150*/  IMAD.HI.U32 R5, R5, R0, RZ ;  /* 0x0000000005057227 */ /* 0x000fca00078e00ff */
[----:B------:R-:W-:-:S05]  /*0160*/  IADD3 R6, PT, PT, -R5, RZ, RZ ;  /* 0x000000ff05067210 */ /* 0x000fca0007ffe1ff */
[----:B------:R-:W-:-:S05]  /*0170*/  IMAD R0, R7, R6, R0 ;  /* 0x0000000607007224 */ /* 0x000fca00078e0200 */
[----:B------:R-:W-:-:S13]  /*0180*/  ISETP.GT.U32.AND P2, PT, R7, R0, PT ;  /* 0x000000000700720c */ /* 0x000fda0003f44070 */
[----:B------:R-:W-:Y:S02]  /*0190*/  @!P2 IMAD.IADD R0, R0, 0x1, -R7 ;  /* 0x000000010000a824 */ /* 0x000fe400078e0a07 */
[----:B------:R-:W-:-:S03]  /*01a0*/  @!P2 VIADD R5, R5, 0x1 ;  /* 0x000000010505a836 */ /* 0x000fc60000000000 */
[----:B------:R-:W-:Y:S01]  /*01b0*/  ISETP.GE.U32.AND P0, PT, R0, R7, PT ;  /* 0x000000070000720c */ /* 0x000fe20003f06070 */
[----:B------:R-:W-:-:S12]  /*01c0*/  @P4 EXIT ;  /* 0x000000000000494d */ /* 0x000fd80003800000 */
[----:B------:R-:W-:Y:S01]  /*01d0*/  @P0 VIADD R5, R5, 0x1 ;  /* 0x0000000105050836 */ /* 0x000fe20000000000 */
[----:B------:R-:W0:Y:S04]  /*01e0*/  LDCU UR4, c[0x0][0x380] ;  /* 0x00007000ff0477ac */ /* 0x000e280008000800 */
[----:B------:R-:W-:-:S05]  /*01f0*/  MOV R6, R5 ;  /* 0x0000000500067202 */ /* 0x000fca0000000f00 */
[----:B------:R-:W-:Y:S01]  /*0200*/  @!P3 IMAD.MOV R6, RZ, RZ, -R6 ;  /* 0x000000ffff06b224 */ /* 0x000fe200078e0a06 */
[----:B------:R-:W-:-:S05]  /*0210*/  @!P1 LOP3.LUT R6, RZ, R2, RZ, 0x33, !PT ;  /* 0x00000002ff069212 */ /* 0x000fca00078e33ff */
[----:B------:R-:W-:Y:S02]  /*0220*/  IMAD.MOV R0, RZ, RZ, -R6 ;  /* 0x000000ffff007224 */ /* 0x000fe400078e0a06 */
[----:B0-----:R-:W-:Y:S02]  /*0230*/  VIADD R4, R6, UR4 ;  /* 0x0000000406047c36 */ /* 0x001fe40008000000 */
[----:B------:R-:W-:Y:S02]  /*0240*/  IMAD R17, R2, R0, R3 ;  /* 0x0000000002117224 */ /* 0x000fe400078e0203 */
[----:B------:R-:W-:-:S04]  /*0250*/  IMAD.HI R3, R4, 0x55555556, RZ ;  /* 0x5555555604037827 */ /* 0x000fc800078e02ff */
[----:B------:R-:W-:Y:S01]  /*0260*/  IMAD.HI R0, R17, 0x55555556, RZ ;  /* 0x5555555611007827 */ /* 0x000fe200078e02ff */
[----:B------:R-:W-:-:S04]  /*0270*/  LEA.HI R3, R3, R3, RZ, 0x1 ;  /* 0x0000000303037211 */ /* 0x000fc800078f08ff */
[----:B------:R-:W-:Y:S01]  /*0280*/  LEA.HI R0, R0, R0, RZ, 0x1 ;  /* 0x0000000000007211 */ /* 0x000fe200078f08ff */
[----:B------:R-:W-:-:S04]  /*0290*/  IMAD R3, R3, -0x3, R4 ;  /* 0xfffffffd03037824 */ /* 0x000fc800078e0204 */
[----:B------:R-:W-:-:S05]  /*02a0*/  IMAD R0, R0, -0x3, R17 ;  /* 0xfffffffd00007824 */ /* 0x000fca00078e0211 */
[----:B------:R-:W-:-:S13]  /*02b0*/  ISETP.NE.AND P0, PT, R0, R3, PT ;  /* 0x000000030000720c */ /* 0x000fda0003f05270 */
[----:B------:R-:W-:Y:S05]  /*02c0*/  @P0 EXIT ;  /* 0x000000000000094d */ /* 0x000fea0003800000 */
[----:B------:R-:W-:-:S04]  /*02d0*/  IADD3 R0, PT, PT, R2, -0x3, RZ ;  /* 0xfffffffd02007810 */ /* 0x000fc80007ffe0ff */
[----:B------:R-:W-:-:S04]  /*02e0*/  ISETP.GE.AND P0, PT, R17, R0, PT ;  /* 0x000000001100720c */ /* 0x000fc80003f06270 */
[----:B------:R-:W-:-:S13]  /*02f0*/  ISETP.LT.OR P0, PT, R6, 0xad, !P0 ;  /* 0x000000ad0600780c */ /* 0x000fda0004701670 */
[----:B------:R-:W-:Y:S05]  /*0300*/  @P0 EXIT ;  /* 0x000000000000094d */ /* 0x000fea0003800000 */
[----:B------:R-:W0:Y:S01]  /*0310*/  LDC.64 R4, c[0x0][0x398] ;  /* 0x0000e600ff047b82 */ /* 0x000e220000000a00 */
[C---:B------:R-:W-:Y:S01]  /*0320*/  ISETP.GE.U32.AND P0, PT, R6.reuse, 0xae, PT ;  /* 0x000000ae0600780c */ /* 0x040fe20003f06070 */
[C---:B------:R-:W-:Y:S01]  /*0330*/  VIADD R3, R6.reuse, 0xffffffff ;  /* 0xffffffff06037836 */ /* 0x040fe20000000000 */
[----:B------:R-:W1:Y:S01]  /*0340*/  LDCU.64 UR4, c[0x0][0x358] ;  /* 0x00006b00ff0477ac */ /* 0x000e620008000a00 */
[C---:B------:R-:W-:Y:S01]  /*0350*/  ISETP.GE.U32.AND P1, PT, R6.reuse, 0xaf, PT ;  /* 0x000000af0600780c */ /* 0x040fe20003f26070 */
[----:B------:R-:W-:Y:S01]  /*0360*/  VIADD R7, R17, 0x1 ;  /* 0x0000000111077836 */ /* 0x000fe20000000000 */
[C---:B------:R-:W-:Y:S01]  /*0370*/  IADD3 R0, PT, PT, R6.reuse, 0x1, RZ ;  /* 0x0000000106007810 */ /* 0x040fe20007ffe0ff */
[----:B------:R-:W-:Y:S01]  /*0380*/  VIADD R11, R6, 0x2 ;  /* 0x00000002060b7836 */ /* 0x000fe20000000000 */
[----:B------:R-:W2:Y:S01]  /*0390*/  LDCU.64 UR6, c[0x0][0x388] ;  /* 0x00007100ff0677ac */ /* 0x000ea20008000a00 */
[CC--:B------:R-:W-:Y:S01]  /*03a0*/  IMAD R13, R3.reuse, R2.reuse, -R2 ;  /* 0x00000002030d7224 */ /* 0x0c0fe200078e0a02 */
[----:B------:R-:W-:Y:S01]  /*03b0*/  SEL R9, R0, RZ, !P1 ;  /* 0x000000ff00097207 */ /* 0x000fe20004800000 */
[-C--:B------:R-:W-:Y:S01]  /*03c0*/  IMAD R3, R3, R2.reuse, R17 ;  /* 0x0000000203037224 */ /* 0x080fe200078e0211 */
[-C--:B------:R-:W-:Y:S01]  /*03d0*/  ISETP.GE.AND P1, PT, R7, R2.reuse, PT ;  /* 0x000000020700720c */ /* 0x080fe20003f26270 */
[C-C-:B------:R-:W-:Y:S01]  /*03e0*/  IMAD.IADD R15, R17.reuse, 0x1, R13.reuse ;  /* 0x00000001110f7824 */ /* 0x140fe200078e020d */
[----:B------:R-:W3:Y:S01]  /*03f0*/  LDCU UR8, c[0x0][0x384] ;  /* 0x00007080ff0877ac */ /* 0x000ee20008000800 */
[----:B------:R-:W-:Y:S01]  /*0400*/  @P0 VIADD R11, R6, 0xffffff52 ;  /* 0xffffff52060b0836 */ /* 0x000fe20000000000 */
[----:B------:R-:W-:Y:S01]  /*0410*/  ISETP.GT.AND P0, PT, R17, RZ, PT ;  /* 0x000000ff1100720c */ /* 0x000fe20003f04270 */
[C---:B------:R-:W-:Y:S01]  /*0420*/  IMAD R6, R2.reuse, 0x2, R13 ;  /* 0x0000000202067824 */ /* 0x040fe200078e020d */
[----:B------:R-:W-:Y:S01]  /*0430*/  SEL R7, R7, RZ, !P1 ;  /* 0x000000ff07077207 */ /* 0x000fe20004800000 */
[--C-:B------:R-:W-:Y:S01]  /*0440*/  IMAD R11, R2, R11, R17.reuse ;  /* 0x0000000b020b7224 */ /* 0x100fe200078e0211 */
[-C--:B------:R-:W-:Y:S01]  /*0450*/  SEL R0, R17, R2.reuse, P0 ;  /* 0x0000000211007207 */ /* 0x080fe20000000000 */
[----:B------:R-:W-:Y:S01]  /*0460*/  IMAD R9, R9, R2, R17 ;  /* 0x0000000209097224 */ /* 0x000fe200078e0211 */
[----:B------:R-:W-:Y:S01]  /*0470*/  IADD3 R7, PT, PT, R7, R6, RZ ;  /* 0x0000000607077210 */ /* 0x000fe20007ffe0ff */
[----:B0-----:R-:W-:Y:S01]  /*0480*/  IMAD.WIDE R12, R15, 0x4, R4 ;  /* 0x000000040f0c7825 */ /* 0x001fe200078e0204 */
[----:B------:R-:W-:-:S03]  /*0490*/  IADD3 R17, PT, PT, R6, -0x1, R0 ;  /* 0xffffffff06117810 */ /* 0x000fc60007ffe000 */
[--C-:B------:R-:W-:Y:S02]  /*04a0*/  IMAD.WIDE R14, R11, 0x4, R4.reuse ;  /* 0x000000040b0e7825 */ /* 0x100fe400078e0204 */
[----:B-1----:R0:W4:Y:S02]  /*04b0*/  LDG.E R12, desc[UR4][R12.64] ;  /* 0x000000040c0c7981 */ /* 0x002124000c1e1900 */
[--C-:B------:R-:W-:Y:S02]  /*04c0*/  IMAD.WIDE R10, R9, 0x4, R4.reuse ;  /* 0x00000004090a7825 */ /* 0x100fe400078e0204 */
[----:B------:R-:W4:Y:S02]  /*04d0*/  LDG.E R15, desc[UR4][R14.64] ;  /* 0x000000040e0f7981 */ /* 0x000f24000c1e1900 */
[--C-:B------:R-:W-:Y:S02]  /*04e0*/  IMAD.WIDE R8, R3, 0x4, R4.reuse ;  /* 0x0000000403087825 */ /* 0x100fe400078e0204 */
[----:B------:R-:W5:Y:S02]  /*04f0*/  LDG.E R10, desc[UR4][R10.64] ;  /* 0x000000040a0a7981 */ /* 0x000f64000c1e1900 */
[--C-:B------:R-:W-:Y:S01]  /*0500*/  IMAD.WIDE R16, R17, 0x4, R4.reuse ;  /* 0x0000000411107825 */ /* 0x100fe200078e0204 */
[----:B0-----:R-:W0:Y:S03]  /*0510*/  LDC R13, c[0x0][0x390] ;  /* 0x0000e400ff0d7b82 */ /* 0x001e260000000800 */
[----:B------:R-:W-:-:S02]  /*0520*/  IMAD.WIDE R18, R7, 0x4, R4 ;  /* 0x0000000407127825 */ /* 0x000fc400078e0204 */
[----:B------:R0:W5:Y:S04]  /*0530*/  LDG.E R7, desc[UR4][R8.64] ;  /* 0x0000000408077981 */ /* 0x000168000c1e1900 */
[----:B------:R-:W3:Y:S04]  /*0540*/  LDG.E R16, desc[UR4][R16.64] ;  /* 0x0000000410107981 */ /* 0x000ee8000c1e1900 */
[----:B------:R-:W3:Y:S01]  /*0550*/  LDG.E R19, desc[UR4][R18.64] ;  /* 0x0000000412137981 */ /* 0x000ee2000c1e1900 */
[----:B------:R-:W-:-:S05]  /*0560*/  IMAD.WIDE R4, R2, 0x4, R8 ;  /* 0x0000000402047825 */ /* 0x000fca00078e0208 */
[----:B------:R-:W3:Y:S01]  /*0570*/  LDG.E R6, desc[UR4][R4.64] ;  /* 0x0000000404067981 */ /* 0x000ee2000c1e1900 */
[----:B0-----:R-:W0:Y:S01]  /*0580*/  MUFU.RCP R8, R13 ;  /* 0x0000000d00087308 */ /* 0x001e220000001000 */
[----:B------:R-:W-:Y:S01]  /*0590*/  BSSY.RECONVERGENT B0, `(.L_x_0) ;  /* 0x0000018000007945 */ /* 0x000fe20003800200 */
[----:B------:R-:W-:Y:S01]  /*05a0*/  IADD3 R2, PT, PT, R3, R2, RZ ;  /* 0x0000000203027210 */ /* 0x000fe20007ffe0ff */
[----:B----4-:R-:W-:-:S05]  /*05b0*/  IMAD.IADD R12, R12, 0x1, R15 ;  /* 0x000000010c0c7824 */ /* 0x010fca00078e020f */
[----:B------:R-:W-:Y:S01]  /*05c0*/  I2FP.F32.S32 R12, R12 ;  /* 0x0000000c000c7245 */ /* 0x000fe20000201400 */
[----:B-----5:R-:W-:-:S04]  /*05d0*/  IMAD.IADD R7, R10, 0x1, R7 ;  /* 0x000000010a077824 */ /* 0x020fc800078e0207 */
[----:B--2---:R-:W-:Y:S01]  /*05e0*/  FMUL R12, R12, UR7 ;  /* 0x000000070c0c7c20 */ /* 0x004fe20008400000 */
[----:B------:R-:W-:Y:S01]  /*05f0*/  I2FP.F32.S32 R7, R7 ;  /* 0x0000000700077245 */ /* 0x000fe20000201400 */
[----:B---3--:R-:W-:-:S04]  /*0600*/  IMAD.IADD R16, R16, 0x1, R19 ;  /* 0x0000000110107824 */ /* 0x008fc800078e0213 */
[----:B------:R-:W-:Y:S01]  /*0610*/  FFMA R7, R7, UR6, R12 ;  /* 0x0000000607077c23 */ /* 0x000fe2000800000c */
[----:B------:R-:W-:Y:S02]  /*0620*/  I2FP.F32.S32 R16, R16 ;  /* 0x0000001000107245 */ /* 0x000fe40000201400 */
[----:B------:R-:W-:-:S03]  /*0630*/  I2FP.F32.S32 R9, R6 ;  /* 0x0000000600097245 */ /* 0x000fc60000201400 */
[----:B------:R-:W-:-:S04]  /*0640*/  FFMA R7, R16, UR8, R7 ;  /* 0x0000000810077c23 */ /* 0x000fc80008000007 */
[----:B------:R-:W-:-:S04]  /*0650*/  FMUL R0, R7, -2 ;  /* 0xc000000007007820 */ /* 0x000fc80000400000 */
[----:B------:R-:W-:Y:S01]  /*0660*/  FMUL R0, R0, R9 ;  /* 0x0000000900007220 */ /* 0x000fe20000400000 */
[----:B0-----:R-:W-:-:S03]  /*0670*/  FFMA R7, R8, -R13, 1 ;  /* 0x3f80000008077423 */ /* 0x001fc6000000080d */
[----:B------:R-:W0:Y:S01]  /*0680*/  FCHK P0, R0, R13 ;  /* 0x0000000d00007302 */ /* 0x000e220000000000 */
[----:B------:R-:W-:-:S04]  /*0690*/  FFMA R7, R8, R7, R8 ;  /* 0x0000000708077223 */ /* 0x000fc80000000008 */
[----:B------:R-:W-:-:S04]  /*06a0*/  FFMA R8, R0, R7, RZ ;  /* 0x0000000700087223 */ /* 0x000fc800000000ff */
[----:B------:R-:W-:-:S04]  /*06b0*/  FFMA R9, R8, -R13, R0 ;  /* 0x8000000d08097223 */ /* 0x000fc80000000000 */
[----:B------:R-:W-:Y:S01]  /*06c0*/  FFMA R7, R7, R9, R8 ;  /* 0x0000000907077223 */ /* 0x000fe20000000008 */
[----:B0-----:R-:W-:Y:S06]  /*06d0*/  @!P0 BRA `(.L_x_1) ;  /* 0x00000000000c8947 */ /* 0x001fec0003800000 */
[----:B------:R-:W-:-:S07]  /*06e0*/  MOV R8, 0x700 ;  /* 0x0000070000087802 */ /* 0x000fce0000000f00 */
[----:B------:R-:W-:Y:S05]  /*06f0*/  CALL.REL.NOINC `($__internal_0_$__cuda_sm3x_div_rn_noftz_f32_slowpath) ;  /* 0x0000000000507944 */ /* 0x000fea0003c00000 */
[----:B------:R-:W-:-:S07]  /*0700*/  IMAD.MOV.U32 R7, RZ, RZ, R0 ;  /* 0x000000ffff077224 */ /* 0x000fce00078e0000 */
.L_x_1:
[----:B------:R-:W-:Y:S05]  /*0710*/  BSYNC.RECONVERGENT B0 ;  /* 0x0000000000007941 */ /* 0x000fea0003800200 */
.L_x_0:
[----:B------:R-:W0:Y:S02]  /*0720*/  LDC.64 R8, c[0x0][0x3a0] ;  /* 0x0000e800ff087b82 */ /* 0x000e240000000a00 */
[----:B0-----:R-:W-:-:S06]  /*0730*/  IMAD.WIDE R2, R2, 0x4, R8 ;  /* 0x0000000402027825 */ /* 0x001fcc00078e0208 */
[----:B------:R-:W2:Y:S01]  /*0740*/  LDG.E R3, desc[UR4][R2.64] ;  /* 0x0000000402037981 */ /* 0x000ea2000c1e1900 */
[----:B------:R-:W-:Y:S02]  /*0750*/  IMAD.MOV.U32 R0, RZ, RZ, 0x3bbb989d ;  /* 0x3bbb989dff007424 */ /* 0x000fe400078e00ff */
[----:B------:R-:W-:Y:S02]  /*0760*/  IMAD.MOV.U32 R9, RZ, RZ, 0x437c0000 ;  /* 0x437c0000ff097424 */ /* 0x000fe400078e00ff */
[----:B------:R-:W-:-:S04]  /*0770*/  FFMA.SAT R0, R7, R0, 0.5 ;  /* 0x3f00000007007423 */ /* 0x000fc80000002000 */
[----:B------:R-:W-:-:S04]  /*0780*/  FFMA.RM R0, R0, R9, 12582913 ;  /* 0x4b40000100007423 */ /* 0x000fc80000004009 */
[C---:B------:R-:W-:Y:S01]  /*0790*/  FADD R8, R0.reuse, -12583039 ;  /* 0xcb40007f00087421 */ /* 0x040fe20000000000 */
[----:B------:R-:W-:-:S03]  /*07a0*/  SHF.L.U32 R0, R0, 0x17, RZ ;  /* 0x0000001700007819 */ /* 0x000fc600000006ff */
[----:B------:R-:W-:-:S04]  /*07b0*/  FFMA R8, R7, 1.4426950216293334961, -R8 ;  /* 0x3fb8aa3b07087823 */ /* 0x000fc80000000808 */
[----:B------:R-:W-:-:S04]  /*07c0*/  FFMA R8, R7, 1.925963033500011079e-08, R8 ;  /* 0x32a5706007087823 */ /* 0x000fc80000000008 */
[----:B------:R-:W0:Y:S02]  /*07d0*/  MUFU.EX2 R7, R8 ;  /* 0x0000000800077308 */ /* 0x000e240000000800 */
[----:B0-----:R-:W-:-:S05]  /*07e0*/  FMUL R0, R0, R7 ;  /* 0x0000000700007220 */ /* 0x001fca0000400000 */
[----:B--2---:R-:W-:-:S13]  /*07f0*/  FSETP.GEU.AND P0, PT, R3, R0, PT ;  /* 0x000000000300720b */ /* 0x004fda0003f0e000 */
[----:B------:R-:W-:Y:S05]  /*0800*/  @P0 EXIT ;  /* 0x000000000000094d */ /* 0x000fea0003800000 */
[----:B------:R-:W-:-:S05]  /*0810*/  IMAD.MOV R3, RZ, RZ, -R6 ;  /* 0x000000ffff037224 */ /* 0x000fca00078e0a06 */
[----:B------:R-:W-:Y:S01]  /*0820*/  STG.E desc[UR4][R4.64], R3 ;  /* 0x0000000304007986 */ /* 0x000fe2000c101904 */
[----:B------:R-:W-:Y:S05]  /*0830*/  EXIT ;  /* 0x000000000000794d */ /* 0x000fea0003800000 */
        .weak           $__internal_0_$__cuda_sm3x_div_rn_noftz_f32_slowpath
        .type           $__internal_0_$__cuda_sm3x_div_rn_noftz_f32_slowpath,@function
        .size           $__internal_0_$__cuda_sm3x_div_rn_noftz_f32_slowpath,(.L_x_44 - $__internal_0_$__cuda_sm3x_div_rn_noftz_f32_slowpath)
$__internal_0_$__cuda_sm3x_div_rn_noftz_f32_slowpath:
[----:B------:R-:W0:Y:S01]  /*0840*/  LDC R3, c[0x0][0x390] ;  /* 0x0000e400ff037b82 */ /* 0x000e220000000800 */
[--C-:B------:R-:W-:Y:S01]  /*0850*/  SHF.R.U32.HI R7, RZ, 0x17, R0.reuse ;  /* 0x00000017ff077819 */ /* 0x100fe20000011600 */
[----:B------:R-:W1:Y:S01]  /*0860*/  LDCU UR6, c[0x0][0x390] ;  /* 0x00007200ff0677ac */ /* 0x000e620008000800 */
[----:B------:R-:W-:Y:S01]  /*0870*/  BSSY.RECONVERGENT B1, `(.L_x_2) ;  /* 0x0000064000017945 */ /* 0x000fe20003800200 */
[----:B------:R-:W-:Y:S01]  /*0880*/  IMAD.MOV.U32 R10, RZ, RZ, R0 ;  /* 0x000000ffff0a7224 */ /* 0x000fe200078e0000 */
[----:B------:R-:W-:-:S04]  /*0890*/  LOP3.LUT R14, R7, 0xff, RZ, 0xc0, !PT ;  /* 0x000000ff070e7812 */ /* 0x000fc800078ec0ff */
[----:B------:R-:W-:Y:S01]  /*08a0*/  IADD3 R13, PT, PT, R14, -0x1, RZ ;  /* 0xffffffff0e0d7810 */ /* 0x000fe20007ffe0ff */
[----:B-1----:R-:W-:Y:S01]  /*08b0*/  IMAD.U32 R11, RZ, RZ, UR6 ;  /* 0x00000006ff0b7e24 */ /* 0x002fe2000f8e00ff */
[----:B0-----:R-:W-:-:S04]  /*08c0*/  SHF.R.U32.HI R9, RZ, 0x17, R3 ;  /* 0x00000017ff097819 */ /* 0x001fc80000011603 */
[----:B------:R-:W-:-:S05]  /*08d0*/  LOP3.LUT R9, R9, 0xff, RZ, 0xc0, !PT ;  /* 0x000000ff09097812 */ /* 0x000fca00078ec0ff */
[----:B------:R-:W-:-:S05]  /*08e0*/  VIADD R12, R9, 0xffffffff ;  /* 0xffffffff090c7836 */ /* 0x000fca0000000000 */
[----:B------:R-:W-:-:S04]  /*08f0*/  ISETP.GT.U32.AND P0, PT, R12, 0xfd, PT ;  /* 0x000000fd0c00780c */ /* 0x000fc80003f04070 */
[----:B------:R-:W-:-:S13]  /*0900*/  ISETP.GT.U32.OR P0, PT, R13, 0xfd, P0 ;  /* 0x000000fd0d00780c */ /* 0x000fda0000704470 */
[----:B------:R-:W-:Y:S01]  /*0910*/  @!P0 MOV R7, RZ ;  /* 0x000000ff00078202 */ /* 0x000fe20000000f00 */
[----:B------:R-:W-:Y:S06]  /*0920*/  @!P0 BRA `(.L_x_3) ;  /* 0x00000000005c8947 */ /* 0x000fec0003800000 */
[----:B------:R-:W-:Y:S02]  /*0930*/  FSETP.GTU.FTZ.AND P1, PT, |R3|, +INF , PT ;  /* 0x7f8000000300780b */ /* 0x000fe40003f3c200 */
[----:B------:R-:W-:-:S04]  /*0940*/  FSETP.GTU.FTZ.AND P0, PT, |R0|, +INF , PT ;  /* 0x7f8000000000780b */ /* 0x000fc80003f1c200 */
[----:B------:R-:W-:-:S13]  /*0950*/  PLOP3.LUT P0, PT, P0, P1, PT, 0xf8, 0x8f ;  /* 0x00000000008f781c */ /* 0x000fda0000703f70 */
[----:B------:R-:W-:Y:S05]  /*0960*/  @P0 BRA `(.L_x_4) ;  /* 0x00000004004c0947 */ /* 0x000fea0003800000 */
[----:B------:R-:W-:-:S13]  /*0970*/  LOP3.LUT P0, RZ, R11, 0x7fffffff, R10, 0xc8, !PT ;  /* 0x7fffffff0bff7812 */ /* 0x000fda000780c80a */
[----:B------:R-:W-:Y:S05]  /*0980*/  @!P0 BRA `(.L_x_5) ;  /* 0x00000004003c8947 */ /* 0x000fea0003800000 */
[C---:B------:R-:W-:Y:S02]  /*0990*/  FSETP.NEU.FTZ.AND P2, PT, |R0|.reuse, +INF , PT ;  /* 0x7f8000000000780b */ /* 0x040fe40003f5d200 */
[----:B------:R-:W-:Y:S02]  /*09a0*/  FSETP.NEU.FTZ.AND P1, PT, |R3|, +INF , PT ;  /* 0x7f8000000300780b */ /* 0x000fe40003f3d200 */
[----:B------:R-:W-:-:S11]  /*09b0*/  FSETP.NEU.FTZ.AND P0, PT, |R0|, +INF , PT ;  /* 0x7f8000000000780b */ /* 0x000fd60003f1d200 */
[----:B------:R-:W-:Y:S05]  /*09c0*/  @!P1 BRA !P2, `(.L_x_5) ;  /* 0x00000004002c9947 */ /* 0x000fea0005000000 */
[----:B------:R-:W-:-:S04]  /*09d0*/  LOP3.LUT P2, RZ, R10, 0x7fffffff, RZ, 0xc0, !PT ;  /* 0x7fffffff0aff7812 */ /* 0x000fc8000784c0ff */
[----:B------:R-:W-:-:S13]  /*09e0*/  PLOP3.LUT P1, PT, P1, P2, PT, 0x2f, 0xf2 ;  /* 0x0000000000f2781c */ /* 0x000fda0000f24577 */
[----:B------:R-:W-:Y:S05]  /*09f0*/  @P1 BRA `(.L_x_6) ;  /* 0x0000000400181947 */ /* 0x000fea0003800000 */
[----:B------:R-:W-:-:S04]  /*0a00*/  LOP3.LUT P1, RZ, R11, 0x7fffffff, RZ, 0xc0, !PT ;  /* 0x7fffffff0bff7812 */ /* 0x000fc8000782c0ff */
[----:B------:R-:W-:-:S13]  /*0a10*/  PLOP3.LUT P0, PT, P0, P1, PT, 0x2f, 0xf2 ;  /* 0x0000000000f2781c */ /* 0x000fda0000702577 */
[----:B------:R-:W-:Y:S05]  /*0a20*/  @P0 BRA `(.L_x_7) ;  /* 0x0000000400000947 */ /* 0x000fea0003800000 */
[----:B------:R-:W-:Y:S02]  /*0a30*/  ISETP.GE.AND P0, PT, R13, RZ, PT ;  /* 0x000000ff0d00720c */ /* 0x000fe40003f06270 */
[----:B------:R-:W-:-:S11]  /*0a40*/  ISETP.GE.AND P1, PT, R12, RZ, PT ;  /* 0x000000ff0c00720c */ /* 0x000fd60003f26270 */
[----:B------:R-:W-:Y:S02]  /*0a50*/  @P0 IMAD.MOV.U32 R7, RZ, RZ, RZ ;  /* 0x000000ffff070224 */ /* 0x000fe400078e00ff */
[----:B------:R-:W-:Y:S01]  /*0a60*/  @!P0 FFMA R10, R0, 1.84467440737095516160e+19, RZ ;  /* 0x5f800000000a8823 */ /* 0x000fe200000000ff */
[----:B------:R-:W-:Y:S02]  /*0a70*/  @!P0 IMAD.MOV.U32 R7, RZ, RZ, -0x40 ;  /* 0xffffffc0ff078424 */ /* 0x000fe400078e00ff */
[----:B------:R-:W-:-:S03]  /*0a80*/  @!P1 FFMA R11, R3, 1.84467440737095516160e+19, RZ ;  /* 0x5f800000030b9823 */ /* 0x000fc600000000ff */
[----:B------:R-:W-:-:S07]  /*0a90*/  @!P1 IADD3 R7, PT, PT, R7, 0x40, RZ ;  /* 0x0000004007079810 */ /* 0x000fce0007ffe0ff */
.L_x_3:
[----:B------:R-:W-:Y:S01]  /*0aa0*/  LEA R0, R9, 0xc0800000, 0x17 ;  /* 0xc080000009007811 */ /* 0x000fe200078eb8ff */
[----:B------:R-:W-:Y:S01]  /*0ab0*/  VIADD R3, R14, 0xffffff81 ;  /* 0xffffff810e037836 */ /* 0x000fe20000000000 */
[----:B------:R-:W-:Y:S03]  /*0ac0*/  BSSY.RECONVERGENT B2, `(.L_x_8) ;  /* 0x0000035000027945 */ /* 0x000fe60003800200 */
[----:B------:R-:W-:Y:S02]  /*0ad0*/  IMAD.IADD R11, R11, 0x1, -R0 ;  /* 0x000000010b0b7824 */ /* 0x000fe400078e0a00 */
[----:B------:R-:W-:Y:S02]  /*0ae0*/  IMAD R0, R3, -0x800000, R10 ;  /* 0xff80000003007824 */ /* 0x000fe400078e020a */
[----:B------:R-:W0:Y:S01]  /*0af0*/  MUFU.RCP R12, R11 ;  /* 0x0000000b000c7308 */ /* 0x000e220000001000 */
[----:B------:R-:W-:-:S04]  /*0b00*/  FADD.FTZ R13, -R11, -RZ ;  /* 0x800000ff0b0d7221 */ /* 0x000fc80000010100 */
[----:B0-----:R-:W-:-:S04]  /*0b10*/  FFMA R15, R12, R13, 1 ;  /* 0x3f8000000c0f7423 */ /* 0x001fc8000000000d */
[----:B------:R-:W-:-:S04]  /*0b20*/  FFMA R17, R12, R15, R12 ;  /* 0x0000000f0c117223 */ /* 0x000fc8000000000c */
[----:B------:R-:W-:-:S04]  /*0b30*/  FFMA R10, R0, R17, RZ ;  /* 0x00000011000a7223 */ /* 0x000fc800000000ff */
[----:B------:R-:W-:-:S04]  /*0b40*/  FFMA R15, R13, R10, R0 ;  /* 0x0000000a0d0f7223 */ /* 0x000fc80000000000 */
[----:B------:R-:W-:Y:S01]  /*0b50*/  FFMA R12, R17, R15, R10 ;  /* 0x0000000f110c7223 */ /* 0x000fe2000000000a */
[----:B------:R-:W-:-:S03]  /*0b60*/  IADD3 R10, PT, PT, R3, 0x7f, -R9 ;  /* 0x0000007f030a7810 */ /* 0x000fc60007ffe809 */
[----:B------:R-:W-:Y:S01]  /*0b70*/  FFMA R13, R13, R12, R0 ;  /* 0x0000000c0d0d7223 */ /* 0x000fe20000000000 */
[----:B------:R-:W-:-:S03]  /*0b80*/  IADD3 R10, PT, PT, R10, R7, RZ ;  /* 0x000000070a0a7210 */ /* 0x000fc60007ffe0ff */
[----:B------:R-:W-:-:S05]  /*0b90*/  FFMA R0, R17, R13, R12 ;  /* 0x0000000d11007223 */ /* 0x000fca000000000c */
[----:B------:R-:W-:-:S04]  /*0ba0*/  SHF.R.U32.HI R3, RZ, 0x17, R0 ;  /* 0x00000017ff037819 */ /* 0x000fc80000011600 */
[----:B------:R-:W-:-:S05]  /*0bb0*/  LOP3.LUT R3, R3, 0xff, RZ, 0xc0, !PT ;  /* 0x000000ff03037812 */ /* 0x000fca00078ec0ff */
[----:B------:R-:W-:-:S04]  /*0bc0*/  IMAD.IADD R9, R3, 0x1, R10 ;  /* 0x0000000103097824 */ /* 0x000fc800078e020a */
[----:B------:R-:W-:-:S05]  /*0bd0*/  VIADD R3, R9, 0xffffffff ;  /* 0xffffffff09037836 */ /* 0x000fca0000000000 */
[----:B------:R-:W-:-:S13]  /*0be0*/  ISETP.GE.U32.AND P0, PT, R3, 0xfe, PT ;  /* 0x000000fe0300780c */ /* 0x000fda0003f06070 */
[----:B------:R-:W-:Y:S05]  /*0bf0*/  @!P0 BRA `(.L_x_9) ;  /* 0x0000000000808947 */ /* 0x000fea0003800000 */
[----:B------:R-:W-:-:S13]  /*0c00*/  ISETP.GT.AND P0, PT, R9, 0xfe, PT ;  /* 0x000000fe0900780c */ /* 0x000fda0003f04270 */
[----:B------:R-:W-:Y:S05]  /*0c10*/  @P0 BRA `(.L_x_10) ;  /* 0x00000000006c0947 */ /* 0x000fea0003800000 */
[----:B------:R-:W-:-:S13]  /*0c20*/  ISETP.GE.AND P0, PT, R9, 0x1, PT ;  /* 0x000000010900780c */ /* 0x000fda0003f06270 */
[----:B------:R-:W-:Y:S05]  /*0c30*/  @P0 BRA `(.L_x_11) ;  /* 0x0000000000740947 */ /* 0x000fea0003800000 */
[----:B------:R-:W-:Y:S02]  /*0c40*/  ISETP.GE.AND P0, PT, R9, -0x18, PT ;  /* 0xffffffe80900780c */ /* 0x000fe40003f06270 */
[----:B------:R-:W-:-:S11]  /*0c50*/  LOP3.LUT R0, R0, 0x80000000, RZ, 0xc0, !PT ;  /* 0x8000000000007812 */ /* 0x000fd600078ec0ff */
[----:B------:R-:W-:Y:S05]  /*0c60*/  @!P0 BRA `(.L_x_11) ;  /* 0x0000000000688947 */ /* 0x000fea0003800000 */
[CCC-:B------:R-:W-:Y:S01]  /*0c70*/  FFMA.RZ R3, R17.reuse, R13.reuse, R12.reuse ;  /* 0x0000000d11037223 */ /* 0x1c0fe2000000c00c */
[-CC-:B------:R-:W-:Y:S01]  /*0c80*/  FFMA.RM R10, R17, R13.reuse, R12.reuse ;  /* 0x0000000d110a7223 */ /* 0x180fe2000000400c */
[C---:B------:R-:W-:Y:S02]  /*0c90*/  ISETP.NE.AND P2, PT, R9.reuse, RZ, PT ;  /* 0x000000ff0900720c */ /* 0x040fe40003f45270 */
[----:B------:R-:W-:Y:S02]  /*0ca0*/  ISETP.NE.AND P1, PT, R9, RZ, PT ;  /* 0x000000ff0900720c */ /* 0x000fe40003f25270 */
[----:B------:R-:W-:Y:S01]  /*0cb0*/  LOP3.LUT R7, R3, 0x7fffff, RZ, 0xc0, !PT ;  /* 0x007fffff03077812 */ /* 0x000fe200078ec0ff */
[----:B------:R-:W-:Y:S01]  /*0cc0*/  FFMA.RP R3, R17, R13, R12 ;  /* 0x0000000d11037223 */ /* 0x000fe2000000800c */
[----:B------:R-:W-:Y:S01]  /*0cd0*/  IADD3 R12, PT, PT, R9, 0x20, RZ ;  /* 0x00000020090c7810 */ /* 0x000fe20007ffe0ff */
[----:B------:R-:W-:Y:S01]  /*0ce0*/  IMAD.MOV R9, RZ, RZ, -R9 ;  /* 0x000000ffff097224 */ /* 0x000fe200078e0a09 */
[----:B------:R-:W-:-:S02]  /*0cf0*/  LOP3.LUT R7, R7, 0x800000, RZ, 0xfc, !PT ;  /* 0x0080000007077812 */ /* 0x000fc400078efcff */
[----:B------:R-:W-:Y:S02]  /*0d00*/  FSETP.NEU.FTZ.AND P0, PT, R3, R10, PT ;  /* 0x0000000a0300720b */ /* 0x000fe40003f1d000 */
[----:B------:R-:W-:Y:S02]  /*0d10*/  SHF.L.U32 R12, R7, R12, RZ ;  /* 0x0000000c070c7219 */ /* 0x000fe400000006ff */
[----:B------:R-:W-:Y:S02]  /*0d20*/  SEL R10, R9, RZ, P2 ;  /* 0x000000ff090a7207 */ /* 0x000fe40001000000 */
[----:B------:R-:W-:Y:S02]  /*0d30*/  ISETP.NE.AND P1, PT, R12, RZ, P1 ;  /* 0x000000ff0c00720c */ /* 0x000fe40000f25270 */
[----:B------:R-:W-:Y:S02]  /*0d40*/  SHF.R.U32.HI R10, RZ, R10, R7 ;  /* 0x0000000aff0a7219 */ /* 0x000fe40000011607 */
[----:B------:R-:W-:-:S02]  /*0d50*/  PLOP3.LUT P0, PT, P0, P1, PT, 0xf8, 0x8f ;  /* 0x00000000008f781c */ /* 0x000fc40000703f70 */
[----:B------:R-:W-:Y:S02]  /*0d60*/  SHF.R.U32.HI R12, RZ, 0x1, R10 ;  /* 0x00000001ff0c7819 */ /* 0x000fe4000001160a */
[----:B------:R-:W-:-:S04]  /*0d70*/  SEL R3, RZ, 0x1, !P0 ;  /* 0x00000001ff037807 */ /* 0x000fc80004000000 */
[----:B------:R-:W-:-:S04]  /*0d80*/  LOP3.LUT R3, R3, 0x1, R12, 0xf8, !PT ;  /* 0x0000000103037812 */ /* 0x000fc800078ef80c */
[----:B------:R-:W-:-:S05]  /*0d90*/  LOP3.LUT R3, R3, R10, RZ, 0xc0, !PT ;  /* 0x0000000a03037212 */ /* 0x000fca00078ec0ff */
[----:B------:R-:W-:-:S05]  /*0da0*/  IMAD.IADD R3, R12, 0x1, R3 ;  /* 0x000000010c037824 */ /* 0x000fca00078e0203 */
[----:B------:R-:W-:Y:S01]  /*0db0*/  LOP3.LUT R0, R3, R0, RZ, 0xfc, !PT ;  /* 0x0000000003007212 */ /* 0x000fe200078efcff */
[----:B------:R-:W-:Y:S06]  /*0dc0*/  BRA `(.L_x_11) ;  /* 0x0000000000107947 */ /* 0x000fec0003800000 */
.L_x_10:
[----:B------:R-:W-:-:S04]  /*0dd0*/  LOP3.LUT R0, R0, 0x80000000, RZ, 0xc0, !PT ;  /* 0x8000000000007812 */ /* 0x000fc800078ec0ff */
[----:B------:R-:W-:Y:S01]  /*0de0*/  LOP3.LUT R0, R0, 0x7f800000, RZ, 0xfc, !PT ;  /* 0x7f80000000007812 */ /* 0x000fe200078efcff */
[----:B------:R-:W-:Y:S06]  /*0df0*/  BRA `(.L_x_11) ;  /* 0x0000000000047947 */ /* 0x000fec0003800000 */
.L_x_9:
[----:B------:R-:W-:-:S07]  /*0e00*/  LEA R0, R10, R0, 0x17 ;  /* 0x000000000a007211 */ /* 0x000fce00078eb8ff */
.L_x_11:
[----:B------:R-:W-:Y:S05]  /*0e10*/  BSYNC.RECONVERGENT B2 ;  /* 0x0000000000027941 */ /* 0x000fea0003800200 */
.L_x_8:
[----:B------:R-:W-:Y:S05]  /*0e20*/  BRA `(.L_x_12) ;  /* 0x0000000000207947 */ /* 0x000fea0003800000 */
.L_x_7:
[----:B------:R-:W-:-:S04]  /*0e30*/  LOP3.LUT R0, R11, 0x80000000, R10, 0x48, !PT ;  /* 0x800000000b007812 */ /* 0x000fc800078e480a */
[----:B------:R-:W-:Y:S01]  /*0e40*/  LOP3.LUT R0, R0, 0x7f800000, RZ, 0xfc, !PT ;  /* 0x7f80000000007812 */ /* 0x000fe200078efcff */
[----:B------:R-:W-:Y:S06]  /*0e50*/  BRA `(.L_x_12) ;  /* 0x0000000000147947 */ /* 0x000fec0003800000 */
.L_x_6:
[----:B------:R-:W-:Y:S01]  /*0e60*/  LOP3.LUT R0, R11, 0x80000000, R10, 0x48, !PT ;  /* 0x800000000b007812 */ /* 0x000fe200078e480a */
[----:B------:R-:W-:Y:S06]  /*0e70*/  BRA `(.L_x_12) ;  /* 0x00000000000c7947 */ /* 0x000fec0003800000 */
.L_x_5:
[----:B------:R-:W0:Y:S01]  /*0e80*/  MUFU.RSQ R0, -QNAN ;  /* 0xffc0000000007908 */ /* 0x000e220000001400 */
[----:B------:R-:W-:Y:S05]  /*0e90*/  BRA `(.L_x_12) ;  /* 0x0000000000047947 */ /* 0x000fea0003800000 */
.L_x_4:
[----:B------:R-:W-:-:S07]  /*0ea0*/  FADD.FTZ R0, R0, R3 ;  /* 0x0000000300007221 */ /* 0x000fce0000010000 */
.L_x_12:
[----:B------:R-:W-:Y:S05]  /*0eb0*/  BSYNC.RECONVERGENT B1 ;  /* 0x0000000000017941 */ /* 0x000fea0003800200 */
.L_x_2:
[----:B------:R-:W-:-:S04]  /*0ec0*/  IMAD.MOV.U32 R9, RZ, RZ, 0x0 ;  /* 0x00000000ff097424 */ /* 0x000fc800078e00ff */
[----:B0-----:R-:W-:Y:S05]  /*0ed0*/  RET.REL.NODEC R8 `(_Z11flip_spins35ColorffffiPiPfi) ;  /* 0xfffffff008487950 */ /* 0x001fea0003c3ffff */
.L_x_13:
[----:B------:R-:W-:-:S00]  /*0ee0*/  BRA `(.L_x_13) ;  /* 0xfffffffc00fc7947 */ /* 0x000fc0000383ffff */
[----:B------:R-:W-:-:S00]  /*0ef0*/  NOP ;  /* 0x0000000000007918 */ /* 0x000fc00000000000 */
        /* <DEDUP_REMOVED lines=8> */
.L_x_44:


//--------------------- .text._Z11flip_spins25ColorffffiPiPfi --------------------------
	.section	.text._Z11flip_spins25ColorffffiPiPfi,"ax",@progbits
	.align	128
        .global         _Z11flip_spins25ColorffffiPiPfi
        .type           _Z11flip_spins25ColorffffiPiPfi,@function
        .size           _Z11flip_spins25ColorffffiPiPfi,(.L_x_45 - _Z11flip_spins25ColorffffiPiPfi)
        .other          _Z11flip_spins25ColorffffiPiPfi,@"STO_CUDA_ENTRY STV_DEFAULT"
_Z11flip_spins25ColorffffiPiPfi:
.text._Z11flip_spins25ColorffffiPiPfi:
        /* <DEDUP_REMOVED lines=12> */
[----:B0-----:R-:W-:-:S06]  /*00c0*/  VIADD R4, R0, 0xffffffe ;  /* 0x0ffffffe00047836 */ /* 0x001fcc0000000000 */
[----:B------:R0:W1:Y:S02]  /*00d0*/  F2I.FTZ.U32.TRUNC.NTZ R5, R4 ;  /* 0x0000000400057305 */ /* 0x000064000021f000 */
[----:B0-----:R-:W-:Y:S02]  /*00e0*/  IMAD.MOV.U32 R4, RZ, RZ, RZ ;  /* 0x000000ffff047224 */ /* 0x001fe400078e00ff */
[----:B-1----:R-:W-:-:S04]  /*00f0*/  IMAD.MOV R6, RZ, RZ, -R5 ;  /* 0x000000ffff067224 */ /* 0x002fc800078e0a05 */
[----:B------:R-:W-:Y:S01]  /*0100*/  IMAD R7, R6, R9, RZ ;  /* 0x0000000906077224 */ /* 0x000fe200078e02ff */
[----:B------:R-:W-:-:S03]  /*0110*/  IABS R6, R2 ;  /* 0x0000000200067213 */ /* 0x000fc60000000000 */
[----:B------:R-:W-:-:S06]  /*0120*/  IMAD.HI.U32 R5, R5, R7, R4 ;  /* 0x0000000705057227 */ /* 0x000fcc00078e0004 */
[----:B------:R-:W-:-:S04]  /*0130*/  IMAD.HI.U32 R0, R5, R6, RZ ;  /* 0x0000000605007227 */ /* 0x000fc800078e00ff */
[----:B------:R-:W-:-:S04]  /*0140*/  IMAD.MOV R5, RZ, RZ, -R0 ;  /* 0x000000ffff057224 */ /* 0x000fc800078e0a00 */
[----:B------:R-:W-:Y:S01]  /*0150*/  IMAD R4, R9, R5, R6 ;  /* 0x0000000509047224 */ /* 0x000fe200078e0206 */
[----:B------:R-:W-:-:S04]  /*0160*/  LOP3.LUT R5, R2, R3, RZ, 0x3c, !PT ;  /* 0x0000000302057212 */ /* 0x000fc800078e3cff */
[----:B------:R-:W-:Y:S02]  /*0170*/  ISETP.GT.U32.AND P2, PT, R9, R4, PT ;  /* 0x000000040900720c */ /* 0x000fe40003f44070 */
[----:B------:R-:W-:-:S11]  /*0180*/  ISETP.GE.AND P3, PT, R5, RZ, PT ;  /* 0x000000ff0500720c */ /* 0x000fd60003f66270 */
[----:B------:R-:W-:Y:S01]  /*0190*/  @!P2 IADD3 R4, PT, PT, R4, -R9, RZ ;  /* 0x800000090404a210 */ /* 0x000fe20007ffe0ff */
[----:B------:R-:W-:-:S03]  /*01a0*/  @!P2 VIADD R0, R0, 0x1 ;  /* 0x000000010000a836 */ /* 0x000fc60000000000 */
[----:B------:R-:W-:Y:S01]  /*01b0*/  ISETP.GE.U32.AND P0, PT, R4, R9, PT ;  /* 0x000000090400720c */ /* 0x000fe20003f06070 */
[----:B------:R-:W-:-:S12]  /*01c0*/  @P4 EXIT ;  /* 0x000000000000494d */ /* 0x000fd80003800000 */
[----:B------:R-:W0:Y:S01]  /*01d0*/  LDCU UR4, c[0x0][0x380] ;  /* 0x00007000ff0477ac */ /* 0x000e220008000800 */
[----:B------:R-:W-:-:S04]  /*01e0*/  @P0 VIADD R0, R0, 0x1 ;  /* 0x0000000100000836 */ /* 0x000fc80000000000 */
[----:B------:R-:W-:Y:S01]  /*01f0*/  @!P3 IMAD.MOV R0, RZ, RZ, -R0 ;  /* 0x000000ffff00b224 */ /* 0x000fe200078e0a00 */
[----:B------:R-:W-:-:S04]  /*0200*/  @!P1 LOP3.LUT R0, RZ, R3, RZ, 0x33, !PT ;  /* 0x00000003ff009212 */ /* 0x000fc800078e33ff */
[----:B------:R-:W-:-:S05]  /*0210*/  IADD3 R4, PT, PT, -R0, RZ, RZ ;  /* 0x000000ff00047210 */ /* 0x000fca0007ffe1ff */
[----:B------:R-:W-:Y:S02]  /*0220*/  IMAD R15, R3, R4, R2 ;  /* 0x00000004030f7224 */ /* 0x000fe400078e0202 */
[----:B0-----:R-:W-:Y:S02]  /*0230*/  VIADD R5, R0, UR4 ;  /* 0x0000000400057c36 */ /* 0x001fe40008000000 */
        /* <DEDUP_REMOVED lines=8> */
[----:B------:R-:W-:Y:S01]  /*02c0*/  VIADD R4, R3, 0xfffffffd ;  /* 0xfffffffd03047836 */ /* 0x000fe20000000000 */
[----:B------:R-:W-:-:S04]  /*02d0*/  ISETP.GT.AND P1, PT, R0, 0xac, PT ;  /* 0x000000ac0000780c */ /* 0x000fc80003f24270 */
[----:B------:R-:W-:-:S13]  /*02e0*/  ISETP.GE.AND P0, PT, R15, R4, PT ;  /* 0x000000040f00720c */ /* 0x000fda0003f06270 */
[----:B------:R-:W-:Y:S05]  /*02f0*/  @P0 EXIT P1 ;  /* 0x000000000000094d */ /* 0x000fea0000800000 */
[----:B------:R-:W-:Y:S01]  /*0300*/  ISETP.GE.AND P0, PT, R15, R4, PT ;  /* 0x000000040f00720c */ /* 0x000fe20003f06270 */
[----:B------:R-:W0:Y:S01]  /*0310*/  LDCU.64 UR4, c[0x0][0x358] ;  /* 0x00006b00ff0477ac */ /* 0x000e220008000a00 */
[----:B------:R-:W-:-:S13]  /*0320*/  ISETP.LT.AND P1, PT, R0, 0xad, PT ;  /* 0x000000ad0000780c */ /* 0x000fda0003f21270 */
[----:B0-----:R-:W-:Y:S05]  /*0330*/  @!P0 EXIT P1 ;  /* 0x000000000000894d */ /* 0x001fea0000800000 */
[----:B------:R-:W0:Y:S01]  /*0340*/  LDC.64 R4, c[0x0][0x398] ;  /* 0x0000e600ff047b82 */ /* 0x000e220000000a00 */
[C---:B------:R-:W-:Y:S01]  /*0350*/  ISETP.GE.AND P0, PT, R0.reuse, 0xae, PT ;  /* 0x000000ae0000780c */ /* 0x040fe20003f06270 */
[C---:B------:R-:W-:Y:S01]  /*0360*/  VIADD R7, R0.reuse, 0x1 ;  /* 0x0000000100077836 */ /* 0x040fe20000000000 */
[C---:B------:R-:W-:Y:S01]  /*0370*/  ISETP.GT.AND P2, PT, R0.reuse, 0x1, PT ;  /* 0x000000010000780c */ /* 0x040fe20003f44270 */
[----:B------:R-:W-:Y:S01]  /*0380*/  VIADD R8, R15, 0x1 ;  /* 0x000000010f087836 */ /* 0x000fe20000000000 */
[C---:B------:R-:W-:Y:S01]  /*0390*/  ISETP.GT.AND P3, PT, R0.reuse, RZ, PT ;  /* 0x000000ff0000720c */ /* 0x040fe20003f64270 */
[C---:B------:R-:W-:Y:S01]  /*03a0*/  VIADD R14, R0.reuse, 0x2 ;  /* 0x00000002000e7836 */ /* 0x040fe20000000000 */
[C---:B------:R-:W-:Y:S01]  /*03b0*/  ISETP.GE.AND P4, PT, R0.reuse, 0xaf, PT ;  /* 0x000000af0000780c */ /* 0x040fe20003f86270 */
[C---:B------:R-:W-:Y:S01]  /*03c0*/  VIADD R16, R0.reuse, 0xfffffffe ;  /* 0xfffffffe00107836 */ /* 0x040fe20000000000 */
[----:B------:R-:W-:Y:S01]  /*03d0*/  IADD3 R6, PT, PT, R0, -0x1, RZ ;  /* 0xffffffff00067810 */ /* 0x000fe20007ffe0ff */
[----:B------:R-:W1:Y:S01]  /*03e0*/  LDC R20, c[0x0][0x390] ;  /* 0x0000e400ff147b82 */ /* 0x000e620000000800 */
[----:B------:R-:W-:Y:S01]  /*03f0*/  SEL R12, R7, RZ, !P4 ;  /* 0x000000ff070c7207 */ /* 0x000fe20006000000 */
[----:B------:R-:W2:Y:S01]  /*0400*/  LDCU.64 UR6, c[0x0][0x388] ;  /* 0x00007100ff0677ac */ /* 0x000ea20008000a00 */
[----:B------:R-:W-:-:S02]  /*0410*/  SEL R10, R6, 0xaf, P3 ;  /* 0x000000af060a7807 */ /* 0x000fc40001800000 */
[C---:B------:R-:W-:Y:S01]  /*0420*/  ISETP.GT.AND P1, PT, R15.reuse, RZ, PT ;  /* 0x000000ff0f00720c */ /* 0x040fe20003f24270 */
[C---:B------:R-:W-:Y:S01]  /*0430*/  @!P2 VIADD R16, R0.reuse, 0xae ;  /* 0x000000ae0010a836 */ /* 0x040fe20000000000 */
[----:B------:R-:W-:Y:S01]  /*0440*/  @P0 IADD3 R14, PT, PT, R0, -0xae, RZ ;  /* 0xffffff52000e0810 */ /* 0x000fe20007ffe0ff */
[-CC-:B------:R-:W-:Y:S01]  /*0450*/  IMAD R9, R12, R3.reuse, R15.reuse ;  /* 0x000000030c097224 */ /* 0x180fe200078e020f */
[-C--:B------:R-:W-:Y:S01]  /*0460*/  ISETP.GE.AND P3, PT, R8, R3.reuse, PT ;  /* 0x000000030800720c */ /* 0x080fe20003f66270 */
[-CC-:B------:R-:W-:Y:S01]  /*0470*/  IMAD R11, R10, R3.reuse, R15.reuse ;  /* 0x000000030a0b7224 */ /* 0x180fe200078e020f */
[-C--:B------:R-:W-:Y:S01]  /*0480*/  SEL R6, R15, R3.reuse, P1 ;  /* 0x000000030f067207 */ /* 0x080fe20000800000 */
[C-C-:B------:R-:W-:Y:S01]  /*0490*/  IMAD R13, R3.reuse, R16, R15.reuse ;  /* 0x00000010030d7224 */ /* 0x140fe200078e020f */
[----:B------:R-:W-:Y:S01]  /*04a0*/  SEL R7, R8, RZ, !P3 ;  /* 0x000000ff08077207 */ /* 0x000fe20005800000 */
[----:B------:R-:W-:Y:S01]  /*04b0*/  IMAD R15, R3, R14, R15 ;  /* 0x0000000e030f7224 */ /* 0x000fe200078e020f */
[----:B------:R-:W3:Y:S01]  /*04c0*/  LDCU UR8, c[0x0][0x384] ;  /* 0x00007080ff0877ac */ /* 0x000ee20008000800 */
[----:B------:R-:W-:-:S02]  /*04d0*/  IMAD R6, R0, R3, R6 ;  /* 0x0000000300067224 */ /* 0x000fc400078e0206 */
[----:B0-----:R-:W-:-:S04]  /*04e0*/  IMAD.WIDE R12, R13, 0x4, R4 ;  /* 0x000000040d0c7825 */ /* 0x001fc800078e0204 */
[----:B------:R-:W-:Y:S02]  /*04f0*/  IMAD.WIDE R14, R15, 0x4, R4 ;  /* 0x000000040f0e7825 */ /* 0x000fe400078e0204 */
[----:B------:R-:W4:Y:S02]  /*0500*/  LDG.E R12, desc[UR4][R12.64] ;  /* 0x000000040c0c7981 */ /* 0x000f24000c1e1900 */
[----:B------:R-:W-:Y:S02]  /*0510*/  IMAD R7, R0, R3, R7 ;  /* 0x0000000300077224 */ /* 0x000fe400078e0207 */
[----:B------:R-:W-:Y:S01]  /*0520*/  VIADD R17, R6, 0xffffffff ;  /* 0xffffffff06117836 */ /* 0x000fe20000000000 */
[----:B------:R-:W4:Y:S01]  /*0530*/  LDG.E R15, desc[UR4][R14.64] ;  /* 0x000000040e0f7981 */ /* 0x000f22000c1e1900 */
[----:B------:R-:W-:-:S04]  /*0540*/  IMAD.WIDE R8, R9, 0x4, R4 ;  /* 0x0000000409087825 */ /* 0x000fc800078e0204 */
[--C-:B------:R-:W-:Y:S02]  /*0550*/  IMAD.WIDE R10, R11, 0x4, R4.reuse ;  /* 0x000000040b0a7825 */ /* 0x100fe400078e0204 */
[----:B------:R1:W5:Y:S02]  /*0560*/  LDG.E R8, desc[UR4][R8.64] ;  /* 0x0000000408087981 */ /* 0x000364000c1e1900 */
[--C-:B------:R-:W-:Y:S02]  /*0570*/  IMAD.WIDE R16, R17, 0x4, R4.reuse ;  /* 0x0000000411107825 */ /* 0x100fe400078e0204 */
[----:B------:R-:W5:Y:S02]  /*0580*/  LDG.E R11, desc[UR4][R10.64] ;  /* 0x000000040a0b7981 */ /* 0x000f64000c1e1900 */
[--C-:B------:R-:W-:Y:S02]  /*0590*/  IMAD.WIDE R18, R7, 0x4, R4.reuse ;  /* 0x0000000407127825 */ /* 0x100fe400078e0204 */
[----:B------:R-:W3:Y:S04]  /*05a0*/  LDG.E R16, desc[UR4][R16.64] ;  /* 0x0000000410107981 */ /* 0x000ee8000c1e1900 */
[----:B------:R-:W3:Y:S01]  /*05b0*/  LDG.E R19, desc[UR4][R18.64] ;  /* 0x0000000412137981 */ /* 0x000ee2000c1e1900 */
[----:B------:R-:W-:-:S05]  /*05c0*/  IMAD.WIDE R4, R2, 0x4, R4 ;  /* 0x0000000402047825 */ /* 0x000fca00078e0204 */
[----:B------:R-:W3:Y:S01]  /*05d0*/  LDG.E R6, desc[UR4][R4.64] ;  /* 0x0000000404067981 */ /* 0x000ee2000c1e1900 */
[----:B-1----:R-:W0:Y:S01]  /*05e0*/  MUFU.RCP R9, R20 ;  /* 0x0000001400097308 */ /* 0x002e220000001000 */
[----:B------:R-:W-:Y:S01]  /*05f0*/  BSSY.RECONVERGENT B0, `(.L_x_14) ;  /* 0x0000017000007945 */ /* 0x000fe20003800200 */
[----:B----4-:R-:W-:-:S05]  /*0600*/  IMAD.IADD R12, R12, 0x1, R15 ;  /* 0x000000010c0c7824 */ /* 0x010fca00078e020f */
[----:B------:R-:W-:Y:S02]  /*0610*/  I2FP.F32.S32 R12, R12 ;  /* 0x0000000c000c7245 */ /* 0x000fe40000201400 */
[----:B-----5:R-:W-:-:S03]  /*0620*/  IADD3 R8, PT, PT, R8, R11, RZ ;  /* 0x0000000b08087210 */ /* 0x020fc60007ffe0ff */
        /* <DEDUP_REMOVED lines=17> */
[----:B------:R-:W-:Y:S05]  /*0740*/  CALL.REL.NOINC `($__internal_1_$__cuda_sm3x_div_rn_noftz_f32_slowpath) ;  /* 0x0000000000507944 */ /* 0x000fea0003c00000 */
[----:B------:R-:W-:-:S07]  /*0750*/  IMAD.MOV.U32 R7, RZ, RZ, R0 ;  /* 0x000000ffff077224 */ /* 0x000fce00078e0000 */
.L_x_15:
[----:B------:R-:W-:Y:S05]  /*0760*/  BSYNC.RECONVERGENT B0 ;  /* 0x0000000000007941 */ /* 0x000fea0003800200 */
.L_x_14:
[----:B------:R-:W0:Y:S02]  /*0770*/  LDC.64 R8, c[0x0][0x3a0] ;  /* 0x0000e800ff087b82 */ /* 0x000e240000000a00 */
[----:B0-----:R-:W-:-:S06]  /*0780*/  IMAD.WIDE R2, R2, 0x4, R8 ;  /* 0x0000000402027825 */ /* 0x001fcc00078e0208 */
[----:B------:R-:W2:Y:S01]  /*0790*/  LDG.E R3, desc[UR4][R2.64] ;  /* 0x0000000402037981 */ /* 0x000ea2000c1e1900 */
[----:B------:R-:W-:Y:S02]  /*07a0*/  HFMA2 R9, -RZ, RZ, 3.7421875, 0 ;  /* 0x437c0000ff097431 */ /* 0x000fe400000001ff */
[----:B------:R-:W-:-:S04]  /*07b0*/  IMAD.MOV.U32 R0, RZ, RZ, 0x3bbb989d ;  /* 0x3bbb989dff007424 */ /* 0x000fc800078e00ff */
[----:B------:R-:W-:-:S04]  /*07c0*/  FFMA.SAT R0, R7, R0, 0.5 ;  /* 0x3f00000007007423 */ /* 0x000fc80000002000 */
[----:B------:R-:W-:-:S04]  /*07d0*/  FFMA.RM R0, R0, R9, 12582913 ;  /* 0x4b40000100007423 */ /* 0x000fc80000004009 */
[C---:B------:R-:W-:Y:S01]  /*07e0*/  FADD R8, R0.reuse, -12583039 ;  /* 0xcb40007f00087421 */ /* 0x040fe20000000000 */
[----:B------:R-:W-:-:S03]  /*07f0*/  IMAD.SHL.U32 R0, R0, 0x800000, RZ ;  /* 0x0080000000007824 */ /* 0x000fc600078e00ff */
        /* <DEDUP_REMOVED lines=9> */
        .weak           $__internal_1_$__cuda_sm3x_div_rn_noftz_f32_slowpath
        .type           $__internal_1_$__cuda_sm3x_div_rn_noftz_f32_slowpath,@function
        .size           $__internal_1_$__cuda_sm3x_div_rn_noftz_f32_slowpath,(.L_x_45 - $__internal_1_$__cuda_sm3x_div_rn_noftz_f32_slowpath)
$__internal_1_$__cuda_sm3x_div_rn_noftz_f32_slowpath:
        /* <DEDUP_REMOVED lines=13> */
[----:B------:R-:W-:Y:S01]  /*0960*/  @!P0 IMAD.MOV.U32 R7, RZ, RZ, RZ ;  /* 0x000000ffff078224 */ /* 0x000fe200078e00ff */
        /* <DEDUP_REMOVED lines=19> */
[----:B------:R-:W-:Y:S01]  /*0aa0*/  @P0 MOV R7, RZ ;  /* 0x000000ff00070202 */ /* 0x000fe20000000f00 */
[----:B------:R-:W-:Y:S02]  /*0ab0*/  @!P0 IMAD.MOV.U32 R7, RZ, RZ, -0x40 ;  /* 0xffffffc0ff078424 */ /* 0x000fe400078e00ff */
[----:B------:R-:W-:Y:S01]  /*0ac0*/  @!P0 FFMA R10, R0, 1.84467440737095516160e+19, RZ ;  /* 0x5f800000000a8823 */ /* 0x000fe200000000ff */
[----:B------:R-:W-:Y:S01]  /*0ad0*/  @!P1 FFMA R11, R3, 1.84467440737095516160e+19, RZ ;  /* 0x5f800000030b9823 */ /* 0x000fe200000000ff */
[----:B------:R-:W-:-:S07]  /*0ae0*/  @!P1 VIADD R7, R7, 0x40 ;  /* 0x0000004007079836 */ /* 0x000fce0000000000 */
.L_x_17:
[----:B------:R-:W-:Y:S01]  /*0af0*/  LEA R0, R9, 0xc0800000, 0x17 ;  /* 0xc080000009007811 */ /* 0x000fe200078eb8ff */
[----:B------:R-:W-:Y:S01]  /*0b00*/  BSSY.RECONVERGENT B2, `(.L_x_22) ;  /* 0x0000036000027945 */ /* 0x000fe20003800200 */
[----:B------:R-:W-:-:S03]  /*0b10*/  IADD3 R3, PT, PT, R14, -0x7f, RZ ;  /* 0xffffff810e037810 */ /* 0x000fc60007ffe0ff */
        /* <DEDUP_REMOVED lines=10> */
[----:B------:R-:W-:Y:S02]  /*0bc0*/  FFMA R13, R13, R12, R0 ;  /* 0x0000000c0d0d7223 */ /* 0x000fe40000000000 */
[----:B------:R-:W-:Y:S02]  /*0bd0*/  IMAD.IADD R10, R10, 0x1, R7 ;  /* 0x000000010a0a7824 */ /* 0x000fe400078e0207 */
        /* <DEDUP_REMOVED lines=36> */
.L_x_24:
[----:B------:R-:W-:-:S04]  /*0e20*/  LOP3.LUT R0, R0, 0x80000000, RZ, 0xc0, !PT ;  /* 0x8000000000007812 */ /* 0x000fc800078ec0ff */
[----:B------:R-:W-:Y:S01]  /*0e30*/  LOP3.LUT R0, R0, 0x7f800000, RZ, 0xfc, !PT ;  /* 0x7f80000000007812 */ /* 0x000fe200078efcff */
[----:B------:R-:W-:Y:S06]  /*0e40*/  BRA `(.L_x_25) ;  /* 0x0000000000047947 */ /* 0x000fec0003800000 */
.L_x_23:
[----:B------:R-:W-:-:S07]  /*0e50*/  LEA R0, R10, R0, 0x17 ;  /* 0x000000000a007211 */ /* 0x000fce00078eb8ff */
.L_x_25:
[----:B------:R-:W-:Y:S05]  /*0e60*/  BSYNC.RECONVERGENT B2 ;  /* 0x0000000000027941 */ /* 0x000fea0003800200 */
.L_x_22:
[----:B------:R-:W-:Y:S05]  /*0e70*/  BRA `(.L_x_26) ;  /* 0x0000000000207947 */ /* 0x000fea0003800000 */
.L_x_21:
[----:B------:R-:W-:-:S04]  /*0e80*/  LOP3.LUT R0, R11, 0x80000000, R10, 0x48, !PT ;  /* 0x800000000b007812 */ /* 0x000fc800078e480a */
[----:B------:R-:W-:Y:S01]  /*0e90*/  LOP3.LUT R0, R0, 0x7f800000, RZ, 0xfc, !PT ;  /* 0x7f80000000007812 */ /* 0x000fe200078efcff */
[----:B------:R-:W-:Y:S06]  /*0ea0*/  BRA `(.L_x_26) ;  /* 0x0000000000147947 */ /* 0x000fec0003800000 */
.L_x_20:
[----:B------:R-:W-:Y:S01]  /*0eb0*/  LOP3.LUT R0, R11, 0x80000000, R10, 0x48, !PT ;  /* 0x800000000b007812 */ /* 0x000fe200078e480a */
[----:B------:R-:W-:Y:S06]  /*0ec0*/  BRA `(.L_x_26) ;  /* 0x00000000000c7947 */ /* 0x000fec0003800000 */
.L_x_19:
[----:B------:R-:W0:Y:S01]  /*0ed0*/  MUFU.RSQ R0, -QNAN ;  /* 0xffc0000000007908 */ /* 0x000e220000001400 */
[----:B------:R-:W-:Y:S05]  /*0ee0*/  BRA `(.L_x_26) ;  /* 0x0000000000047947 */ /* 0x000fea0003800000 */
.L_x_18:
[----:B------:R-:W-:-:S07]  /*0ef0*/  FADD.FTZ R0, R0, R3 ;  /* 0x0000000300007221 */ /* 0x000fce0000010000 */
.L_x_26:
[----:B------:R-:W-:Y:S05]  /*0f00*/  BSYNC.RECONVERGENT B1 ;  /* 0x0000000000017941 */ /* 0x000fea0003800200 */
.L_x_16:
[----:B------:R-:W-:-:S04]  /*0f10*/  IMAD.MOV.U32 R9, RZ, RZ, 0x0 ;  /* 0x00000000ff097424 */ /* 0x000fc800078e00ff */
[----:B0-----:R-:W-:Y:S05]  /*0f20*/  RET.REL.NODEC R8 `(_Z11flip_spins25ColorffffiPiPfi) ;  /* 0xfffffff008347950 */ /* 0x001fea0003c3ffff */
.L_x_27:
        /* <DEDUP_REMOVED lines=13> */
.L_x_45:


//--------------------- .text._Z10flip_spins5ColorffffiPiPfi --------------------------
	.section	.text._Z10flip_spins5ColorffffiPiPfi,"ax",@progbits
	.align	128
        .global         _Z10flip_spins5ColorffffiPiPfi
        .type           _Z10flip_spins5ColorffffiPiPfi,@function
        .size           _Z10flip_spins5ColorffffiPiPfi,(.L_x_46 - _Z10flip_spins5ColorffffiPiPfi)
        .other          _Z10flip_spins5ColorffffiPiPfi,@"STO_CUDA_ENTRY STV_DEFAULT"
_Z10flip_spins5ColorffffiPiPfi:
.text._Z10flip_spins5ColorffffiPiPfi:
[----:B------:R-:W-:Y:S08]  /*0000*/  LDC R1, c[0x0][0x37c] ;  /* 0x0000df00ff017b82 */ /* 0x000ff00000000800 */
[----:B------:R-:W0:Y:S01]  /*0010*/  LDC R0, c[0x0][0x394] ;  /* 0x0000e500ff007b82 */ /* 0x000e220000000800 */
[----:B------:R-:W1:Y:S01]  /*0020*/  S2R R5, SR_TID.X ;  /* 0x0000000000057919 */ /* 0x000e620000002100 */
[----:B------:R-:W-:Y:S06]  /*0030*/  BSSY.RECONVERGENT B0, `(.L_x_28) ;  /* 0x000002c000007945 */ /* 0x000fec0003800200 */
[----:B------:R-:W1:Y:S08]  /*0040*/  S2UR UR4, SR_CTAID.X ;  /* 0x00000000000479c3 */ /* 0x000e700000002500 */
[----:B------:R-:W1:Y:S01]  /*0050*/  LDC R6, c[0x0][0x360] ;  /* 0x0000d800ff067b82 */ /* 0x000e620000000800 */
[----:B0-----:R-:W-:-:S04]  /*0060*/  IABS R7, R0 ;  /* 0x0000000000077213 */ /* 0x001fc80000000000 */
[----:B------:R-:W0:Y:S01]  /*0070*/  I2F.RP R4, R7 ;  /* 0x0000000700047306 */ /* 0x000e220000209400 */
[----:B-1----:R-:W-:Y:S01]  /*0080*/  IMAD R5, R6, UR4, R5 ;  /* 0x0000000406057c24 */ /* 0x002fe2000f8e0205 */
[----:B------:R-:W1:Y:S06]  /*0090*/  LDCU UR4, c[0x0][0x3a8] ;  /* 0x00007500ff0477ac */ /* 0x000e6c0008000800 */
[----:B0-----:R-:W0:Y:S02]  /*00a0*/  MUFU.RCP R4, R4 ;  /* 0x0000000400047308 */ /* 0x001e240000001000 */
[----:B0-----:R-:W-:Y:S01]  /*00b0*/  VIADD R2, R4, 0xffffffe ;  /* 0x0ffffffe04027836 */ /* 0x001fe20000000000 */
[----:B------:R-:W-:-:S05]  /*00c0*/  IABS R4, R5 ;  /* 0x0000000500047213 */ /* 0x000fca0000000000 */
[----:B------:R0:W2:Y:S02]  /*00d0*/  F2I.FTZ.U32.TRUNC.NTZ R3, R2 ;  /* 0x0000000200037305 */ /* 0x0000a4000021f000 */
[----:B0-----:R-:W-:Y:S02]  /*00e0*/  IMAD.MOV.U32 R2, RZ, RZ, RZ ;  /* 0x000000ffff027224 */ /* 0x001fe400078e00ff */
[----:B--2---:R-:W-:-:S04]  /*00f0*/  IMAD.MOV R8, RZ, RZ, -R3 ;  /* 0x000000ffff087224 */ /* 0x004fc800078e0a03 */
[----:B------:R-:W-:-:S04]  /*0100*/  IMAD R9, R8, R7, RZ ;  /* 0x0000000708097224 */ /* 0x000fc800078e02ff */
[----:B------:R-:W-:-:S06]  /*0110*/  IMAD.HI.U32 R3, R3, R9, R2 ;  /* 0x0000000903037227 */ /* 0x000fcc00078e0002 */
[----:B------:R-:W-:-:S05]  /*0120*/  IMAD.HI.U32 R3, R3, R4, RZ ;  /* 0x0000000403037227 */ /* 0x000fca00078e00ff */
[----:B------:R-:W-:-:S05]  /*0130*/  IADD3 R6, PT, PT, -R3, RZ, RZ ;  /* 0x000000ff03067210 */ /* 0x000fca0007ffe1ff */
[----:B------:R-:W-:Y:S02]  /*0140*/  IMAD R2, R7, R6, R4 ;  /* 0x0000000607027224 */ /* 0x000fe400078e0204 */
[----:B------:R-:W-:-:S03]  /*0150*/  VIADD R6, R0, 0xfffffffd ;  /* 0xfffffffd00067836 */ /* 0x000fc60000000000 */
[----:B------:R-:W-:-:S13]  /*0160*/  ISETP.GT.U32.AND P2, PT, R7, R2, PT ;  /* 0x000000020700720c */ /* 0x000fda0003f44070 */
[----:B------:R-:W-:Y:S02]  /*0170*/  @!P2 IMAD.IADD R2, R2, 0x1, -R7 ;  /* 0x000000010202a824 */ /* 0x000fe400078e0a07 */
[----:B------:R-:W-:Y:S01]  /*0180*/  @!P2 VIADD R3, R3, 0x1 ;  /* 0x000000010303a836 */ /* 0x000fe20000000000 */
[----:B------:R-:W-:Y:S02]  /*0190*/  ISETP.NE.AND P2, PT, R0, RZ, PT ;  /* 0x000000ff0000720c */ /* 0x000fe40003f45270 */
[----:B------:R-:W-:Y:S02]  /*01a0*/  ISETP.GE.U32.AND P0, PT, R2, R7, PT ;  /* 0x000000070200720c */ /* 0x000fe40003f06070 */
[----:B------:R-:W-:-:S04]  /*01b0*/  LOP3.LUT R2, R5, R0, RZ, 0x3c, !PT ;  /* 0x0000000005027212 */ /* 0x000fc800078e3cff */
[----:B------:R-:W-:-:S07]  /*01c0*/  ISETP.GE.AND P1, PT, R2, RZ, PT ;  /* 0x000000ff0200720c */ /* 0x000fce0003f26270 */
[----:B------:R-:W-:Y:S01]  /*01d0*/  @P0 VIADD R3, R3, 0x1 ;  /* 0x0000000103030836 */ /* 0x000fe20000000000 */
[----:B------:R-:W-:-:S04]  /*01e0*/  PLOP3.LUT P0, PT, PT, PT, PT, 0x8, 0x80 ;  /* 0x000000000080781c */ /* 0x000fc80003f0e170 */
[----:B------:R-:W-:-:S05]  /*01f0*/  MOV R11, R3 ;  /* 0x00000003000b7202 */ /* 0x000fca0000000f00 */
[----:B------:R-:W-:Y:S01]  /*0200*/  @!P1 IMAD.MOV R11, RZ, RZ, -R11 ;  /* 0x000000ffff0b9224 */ /* 0x000fe200078e0a0b */
[----:B-1----:R-:W-:Y:S02]  /*0210*/  ISETP.GE.AND P1, PT, R5, UR4, PT ;  /* 0x0000000405007c0c */ /* 0x002fe4000bf26270 */
[----:B------:R-:W-:-:S05]  /*0220*/  @!P2 LOP3.LUT R11, RZ, R0, RZ, 0x33, !PT ;  /* 0x00000000ff0ba212 */ /* 0x000fca00078e33ff */
[----:B------:R-:W-:-:S04]  /*0230*/  IMAD.MOV R2, RZ, RZ, -R11 ;  /* 0x000000ffff027224 */ /* 0x000fc800078e0a0b */
[----:B------:R-:W-:Y:S02]  /*0240*/  IMAD R5, R0, R2, R5 ;  /* 0x0000000200057224 */ /* 0x000fe400078e0205 */
[----:B------:R-:W-:Y:S05]  /*0250*/  @P1 BRA `(.L_x_29) ;  /* 0x0000000000241947 */ /* 0x000fea0003800000 */
[----:B------:R-:W0:Y:S01]  /*0260*/  LDCU UR4, c[0x0][0x380] ;  /* 0x00007000ff0477ac */ /* 0x000e220008000800 */
[----:B------:R-:W-:-:S05]  /*0270*/  IMAD.HI R2, R5, 0x55555556, RZ ;  /* 0x5555555605027827 */ /* 0x000fca00078e02ff */
[----:B------:R-:W-:-:S05]  /*0280*/  LEA.HI R2, R2, R2, RZ, 0x1 ;  /* 0x0000000202027211 */ /* 0x000fca00078f08ff */
[----:B------:R-:W-:Y:S01]  /*0290*/  IMAD R2, R2, -0x3, R5 ;  /* 0xfffffffd02027824 */ /* 0x000fe200078e0205 */
[----:B0-----:R-:W-:-:S05]  /*02a0*/  IADD3 R3, PT, PT, R11, UR4, RZ ;  /* 0x000000040b037c10 */ /* 0x001fca000fffe0ff */
[----:B------:R-:W-:-:S05]  /*02b0*/  IMAD.HI R4, R3, 0x55555556, RZ ;  /* 0x5555555603047827 */ /* 0x000fca00078e02ff */
[----:B------:R-:W-:-:S05]  /*02c0*/  LEA.HI R4, R4, R4, RZ, 0x1 ;  /* 0x0000000404047211 */ /* 0x000fca00078f08ff */
[----:B------:R-:W-:-:S05]  /*02d0*/  IMAD R3, R4, -0x3, R3 ;  /* 0xfffffffd04037824 */ /* 0x000fca00078e0203 */
[----:B------:R-:W-:-:S13]  /*02e0*/  ISETP.EQ.AND P0, PT, R2, R3, PT ;  /* 0x000000030200720c */ /* 0x000fda0003f02270 */
.L_x_29:
[----:B------:R-:W-:Y:S05]  /*02f0*/  BSYNC.RECONVERGENT B0 ;  /* 0x0000000000007941 */ /* 0x000fea0003800200 */
.L_x_28:
[----:B------:R-:W-:-:S04]  /*0300*/  ISETP.GT.OR P0, PT, R11, 0xac, !P0 ;  /* 0x000000ac0b00780c */ /* 0x000fc80004704670 */
[----:B------:R-:W-:-:S13]  /*0310*/  ISETP.GE.OR P0, PT, R5, R6, P0 ;  /* 0x000000060500720c */ /* 0x000fda0000706670 */
[----:B------:R-:W-:Y:S05]  /*0320*/  @P0 EXIT ;  /* 0x000000000000094d */ /* 0x000fea0003800000 */
[----:B------:R-:W0:Y:S01]  /*0330*/  LDC.64 R2, c[0x0][0x398] ;  /* 0x0000e600ff027b82 */ /* 0x000e220000000a00 */
[C---:B------:R-:W-:Y:S01]  /*0340*/  ISETP.GT.AND P0, PT, R11.reuse, 0x1, PT ;  /* 0x000000010b00780c */ /* 0x040fe20003f04270 */
[C-C-:B------:R-:W-:Y:S01]  /*0350*/  IMAD R8, R11.reuse, R0, R0.reuse ;  /* 0x000000000b087224 */ /* 0x140fe200078e0200 */
[----:B------:R-:W1:Y:S01]  /*0360*/  LDCU.64 UR4, c[0x0][0x358] ;  /* 0x00006b00ff0477ac */ /* 0x000e620008000a00 */
[--C-:B------:R-:W-:Y:S01]  /*0370*/  IMAD.MOV R9, RZ, RZ, -R0.reuse ;  /* 0x000000ffff097224 */ /* 0x100fe200078e0a00 */
[C---:B------:R-:W-:Y:S01]  /*0380*/  ISETP.GT.AND P1, PT, R11.reuse, RZ, PT ;  /* 0x000000ff0b00720c */ /* 0x040fe20003f24270 */
[----:B------:R-:W-:Y:S01]  /*0390*/  IMAD.IADD R4, R8, 0x1, R0 ;  /* 0x0000000108047824 */ /* 0x000fe200078e0200 */
[----:B------:R-:W2:Y:S01]  /*03a0*/  LDCU.64 UR6, c[0x0][0x388] ;  /* 0x00007100ff0677ac */ /* 0x000ea20008000a00 */
[C---:B------:R-:W-:Y:S01]  /*03b0*/  VIADD R7, R11.reuse, 0xfffffffe ;  /* 0xfffffffe0b077836 */ /* 0x040fe20000000000 */
[----:B------:R-:W3:Y:S01]  /*03c0*/  LDC R21, c[0x0][0x390] ;  /* 0x0000e400ff157b82 */ /* 0x000ee20000000800 */
[----:B------:R-:W-:Y:S01]  /*03d0*/  VIADD R6, R11, 0xffffffff ;  /* 0xffffffff0b067836 */ /* 0x000fe20000000000 */
[----:B------:R-:W-:Y:S01]  /*03e0*/  LEA R4, R9, R4, 0x1 ;  /* 0x0000000409047211 */ /* 0x000fe200078e08ff */
[----:B------:R-:W4:Y:S01]  /*03f0*/  LDCU UR8, c[0x0][0x384] ;  /* 0x00007080ff0877ac */ /* 0x000f220008000800 */
[----:B------:R-:W-:Y:S01]  /*0400*/  IADD3 R9, PT, PT, R5, R8, RZ ;  /* 0x0000000805097210 */ /* 0x000fe20007ffe0ff */
[----:B------:R-:W-:Y:S01]  /*0410*/  @!P0 VIADD R7, R11, 0xae ;  /* 0x000000ae0b078836 */ /* 0x000fe20000000000 */
[----:B------:R-:W-:Y:S01]  /*0420*/  SEL R6, R6, 0xaf, P1 ;  /* 0x000000af06067807 */ /* 0x000fe20000800000 */
[C---:B------:R-:W-:Y:S01]  /*0430*/  VIADD R11, R5.reuse, 0x1 ;  /* 0x00000001050b7836 */ /* 0x040fe20000000000 */
[----:B------:R-:W-:Y:S01]  /*0440*/  ISETP.GT.AND P0, PT, R5, RZ, PT ;  /* 0x000000ff0500720c */ /* 0x000fe20003f04270 */
[----:B------:R-:W-:-:S02]  /*0450*/  IMAD R13, R0, R7, R5 ;  /* 0x00000007000d7224 */ /* 0x000fc400078e0205 */
[-C--:B------:R-:W-:Y:S01]  /*0460*/  IMAD R17, R6, R0.reuse, R5 ;  /* 0x0000000006117224 */ /* 0x080fe200078e0205 */
[-C--:B------:R-:W-:Y:S02]  /*0470*/  ISETP.GE.AND P1, PT, R11, R0.reuse, PT ;  /* 0x000000000b00720c */ /* 0x080fe40003f26270 */
[----:B------:R-:W-:Y:S01]  /*0480*/  SEL R7, R5, R0, P0 ;  /* 0x0000000005077207 */ /* 0x000fe20000000000 */
[----:B0-----:R-:W-:Y:S01]  /*0490*/  IMAD.WIDE R8, R9, 0x4, R2 ;  /* 0x0000000409087825 */ /* 0x001fe200078e0202 */
[----:B------:R-:W-:-:S03]  /*04a0*/  SEL R11, R11, RZ, !P1 ;  /* 0x000000ff0b0b7207 */ /* 0x000fc60004800000 */
[----:B------:R-:W-:Y:S01]  /*04b0*/  IMAD.WIDE R12, R13, 0x4, R2 ;  /* 0x000000040d0c7825 */ /* 0x000fe200078e0202 */
[----:B------:R-:W-:Y:S01]  /*04c0*/  IADD3 R7, PT, PT, R4, -0x1, R7 ;  /* 0xffffffff04077810 */ /* 0x000fe20007ffe007 */
[----:B-1----:R3:W5:Y:S02]  /*04d0*/  LDG.E R6, desc[UR4][R8.64] ;  /* 0x0000000408067981 */ /* 0x002764000c1e1900 */
[----:B------:R-:W-:Y:S02]  /*04e0*/  IMAD.WIDE R14, R0, 0x4, R8 ;  /* 0x00000004000e7825 */ /* 0x000fe400078e0208 */
[----:B------:R-:W2:Y:S02]  /*04f0*/  LDG.E R12, desc[UR4][R12.64] ;  /* 0x000000040c0c7981 */ /* 0x000ea4000c1e1900 */
[----:B------:R-:W-:Y:S02]  /*0500*/  IMAD.IADD R19, R11, 0x1, R4 ;  /* 0x000000010b137824 */ /* 0x000fe400078e0204 */
[--C-:B------:R-:W-:Y:S01]  /*0510*/  IMAD.WIDE R10, R17, 0x4, R2.reuse ;  /* 0x00000004110a7825 */ /* 0x100fe200078e0202 */
[----:B------:R-:W2:Y:S03]  /*0520*/  LDG.E R15, desc[UR4][R14.64] ;  /* 0x000000040e0f7981 */ /* 0x000ea6000c1e1900 */
[----:B------:R-:W-:-:S02]  /*0530*/  IMAD.WIDE R16, R7, 0x4, R2 ;  /* 0x0000000407107825 */ /* 0x000fc400078e0202 */
[----:B------:R-:W5:Y:S02]  /*0540*/  LDG.E R11, desc[UR4][R10.64] ;  /* 0x000000040a0b7981 */ /* 0x000f64000c1e1900 */
[----:B------:R-:W-:Y:S02]  /*0550*/  IMAD.WIDE R18, R19, 0x4, R2 ;  /* 0x0000000413127825 */ /* 0x000fe400078e0202 */
[----:B------:R-:W4:Y:S04]  /*0560*/  LDG.E R16, desc[UR4][R16.64] ;  /* 0x0000000410107981 */ /* 0x000f28000c1e1900 */
[----:B------:R-:W4:Y:S01]  /*0570*/  LDG.E R19, desc[UR4][R18.64] ;  /* 0x0000000412137981 */ /* 0x000f22000c1e1900 */
[----:B------:R-:W-:-:S04]  /*0580*/  IMAD.IADD R7, R5, 0x1, R4 ;  /* 0x0000000105077824 */ /* 0x000fc800078e0204 */
[----:B------:R-:W-:-:S05]  /*0590*/  IMAD.WIDE R4, R7, 0x4, R2 ;  /* 0x0000000407047825 */ /* 0x000fca00078e0202 */
[----:B------:R-:W4:Y:S01]  /*05a0*/  LDG.E R2, desc[UR4][R4.64] ;  /* 0x0000000404027981 */ /* 0x000f22000c1e1900 */
[----:B---3--:R-:W0:Y:S01]  /*05b0*/  MUFU.RCP R8, R21 ;  /* 0x0000001500087308 */ /* 0x008e220000001000 */
[----:B------:R-:W-:Y:S01]  /*05c0*/  BSSY.RECONVERGENT B0, `(.L_x_30) ;  /* 0x0000017000007945 */ /* 0x000fe20003800200 */
[----:B--2---:R-:W-:Y:S01]  /*05d0*/  IMAD.IADD R12, R12, 0x1, R15 ;  /* 0x000000010c0c7824 */ /* 0x004fe200078e020f */
[----:B-----5:R-:W-:-:S04]  /*05e0*/  IADD3 R6, PT, PT, R6, R11, RZ ;  /* 0x0000000b06067210 */ /* 0x020fc80007ffe0ff */
[----:B------:R-:W-:Y:S02]  /*05f0*/  I2FP.F32.S32 R12, R12 ;  /* 0x0000000c000c7245 */ /* 0x000fe40000201400 */
[----:B------:R-:W-:Y:S01]  /*0600*/  I2FP.F32.S32 R6, R6 ;  /* 0x0000000600067245 */ /* 0x000fe20000201400 */
[----:B----4-:R-:W-:Y:S02]  /*0610*/  IMAD.IADD R16, R16, 0x1, R19 ;  /* 0x0000000110107824 */ /* 0x010fe400078e0213 */
[----:B------:R-:W-:-:S03]  /*0620*/  FMUL R3, R12, UR7 ;  /* 0x000000070c037c20 */ /* 0x000fc60008400000 */
[----:B------:R-:W-:Y:S01]  /*0630*/  I2FP.F32.S32 R16, R16 ;  /* 0x0000001000107245 */ /* 0x000fe20000201400 */
[----:B------:R-:W-:-:S04]  /*0640*/  FFMA R3, R6, UR6, R3 ;  /* 0x0000000606037c23 */ /* 0x000fc80008000003 */
[----:B------:R-:W-:Y:S01]  /*0650*/  FFMA R3, R16, UR8, R3 ;  /* 0x0000000810037c23 */ /* 0x000fe20008000003 */
[----:B------:R-:W-:-:S03]  /*0660*/  I2FP.F32.S32 R9, R2 ;  /* 0x0000000200097245 */ /* 0x000fc60000201400 */
        /* <DEDUP_REMOVED lines=10> */
[----:B------:R-:W-:Y:S05]  /*0710*/  CALL.REL.NOINC `($__internal_2_$__cuda_sm3x_div_rn_noftz_f32_slowpath) ;  /* 0x0000000000507944 */ /* 0x000fea0003c00000 */
[----:B------:R-:W-:-:S07]  /*0720*/  IMAD.MOV.U32 R3, RZ, RZ, R0 ;  /* 0x000000ffff037224 */ /* 0x000fce00078e0000 */
.L_x_31:
[----:B------:R-:W-:Y:S05]  /*0730*/  BSYNC.RECONVERGENT B0 ;  /* 0x0000000000007941 */ /* 0x000fea0003800200 */
.L_x_30:
        /* <DEDUP_REMOVED lines=18> */
        .weak           $__internal_2_$__cuda_sm3x_div_rn_noftz_f32_slowpath
        .type           $__internal_2_$__cuda_sm3x_div_rn_noftz_f32_slowpath,@function
        .size           $__internal_2_$__cuda_sm3x_div_rn_noftz_f32_slowpath,(.L_x_46 - $__internal_2_$__cuda_sm3x_div_rn_noftz_f32_slowpath)
$__internal_2_$__cuda_sm3x_div_rn_noftz_f32_slowpath:
        /* <DEDUP_REMOVED lines=38> */
.L_x_33:
[----:B------:R-:W-:Y:S01]  /*0ac0*/  LEA R0, R9, 0xc0800000, 0x17 ;  /* 0xc080000009007811 */ /* 0x000fe200078eb8ff */
[----:B------:R-:W-:Y:S01]  /*0ad0*/  VIADD R3, R14, 0xffffff81 ;  /* 0xffffff810e037836 */ /* 0x000fe20000000000 */
[----:B------:R-:W-:Y:S02]  /*0ae0*/  BSSY.RECONVERGENT B2, `(.L_x_38) ;  /* 0x0000035000027945 */ /* 0x000fe40003800200 */
[----:B------:R-:W-:Y:S01]  /*0af0*/  IADD3 R11, PT, PT, -R0, R11, RZ ;  /* 0x0000000b000b7210 */ /* 0x000fe20007ffe1ff */
[C---:B------:R-:W-:Y:S01]  /*0b00*/  IMAD R0, R3.reuse, -0x800000, R10 ;  /* 0xff80000003007824 */ /* 0x040fe200078e020a */
[----:B------:R-:W-:Y:S02]  /*0b10*/  IADD3 R9, PT, PT, R3, 0x7f, -R9 ;  /* 0x0000007f03097810 */ /* 0x000fe40007ffe809 */
[----:B------:R-:W0:Y:S01]  /*0b20*/  MUFU.RCP R12, R11 ;  /* 0x0000000b000c7308 */ /* 0x000e220000001000 */
[----:B------:R-:W-:Y:S02]  /*0b30*/  FADD.FTZ R13, -R11, -RZ ;  /* 0x800000ff0b0d7221 */ /* 0x000fe40000010100 */
[----:B------:R-:W-:-:S02]  /*0b40*/  IMAD.IADD R9, R9, 0x1, R8 ;  /* 0x0000000109097824 */ /* 0x000fc400078e0208 */
[----:B0-----:R-:W-:-:S04]  /*0b50*/  FFMA R15, R12, R13, 1 ;  /* 0x3f8000000c0f7423 */ /* 0x001fc8000000000d */
[----:B------:R-:W-:-:S04]  /*0b60*/  FFMA R17, R12, R15, R12 ;  /* 0x0000000f0c117223 */ /* 0x000fc8000000000c */
[----:B------:R-:W-:-:S04]  /*0b70*/  FFMA R10, R0, R17, RZ ;  /* 0x00000011000a7223 */ /* 0x000fc800000000ff */
[----:B------:R-:W-:-:S04]  /*0b80*/  FFMA R15, R13, R10, R0 ;  /* 0x0000000a0d0f7223 */ /* 0x000fc80000000000 */
[----:B------:R-:W-:-:S04]  /*0b90*/  FFMA R10, R17, R15, R10 ;  /* 0x0000000f110a7223 */ /* 0x000fc8000000000a */
[----:B------:R-:W-:-:S04]  /*0ba0*/  FFMA R13, R13, R10, R0 ;  /* 0x0000000a0d0d7223 */ /* 0x000fc80000000000 */
[----:B------:R-:W-:-:S05]  /*0bb0*/  FFMA R0, R17, R13, R10 ;  /* 0x0000000d11007223 */ /* 0x000fca000000000a */
[----:B------:R-:W-:-:S04]  /*0bc0*/  SHF.R.U32.HI R3, RZ, 0x17, R0 ;  /* 0x00000017ff037819 */ /* 0x000fc80000011600 */
[----:B------:R-:W-:-:S04]  /*0bd0*/  LOP3.LUT R3, R3, 0xff, RZ, 0xc0, !PT ;  /* 0x000000ff03037812 */ /* 0x000fc800078ec0ff */
[----:B------:R-:W-:-:S05]  /*0be0*/  IADD3 R11, PT, PT, R3, R9, RZ ;  /* 0x00000009030b7210 */ /* 0x000fca0007ffe0ff */
        /* <DEDUP_REMOVED lines=16> */
[C---:B------:R-:W-:Y:S01]  /*0cf0*/  VIADD R10, R11.reuse, 0x20 ;  /* 0x000000200b0a7836 */ /* 0x040fe20000000000 */
[----:B------:R-:W-:Y:S02]  /*0d00*/  IADD3 R11, PT, PT, -R11, RZ, RZ ;  /* 0x000000ff0b0b7210 */ /* 0x000fe40007ffe1ff */
        /* <DEDUP_REMOVED lines=14> */
.L_x_40:
[----:B------:R-:W-:-:S04]  /*0df0*/  LOP3.LUT R0, R0, 0x80000000, RZ, 0xc0, !PT ;  /* 0x8000000000007812 */ /* 0x000fc800078ec0ff */
[----:B------:R-:W-:Y:S01]  /*0e00*/  LOP3.LUT R0, R0, 0x7f800000, RZ, 0xfc, !PT ;  /* 0x7f80000000007812 */ /* 0x000fe200078efcff */
[----:B------:R-:W-:Y:S06]  /*0e10*/  BRA `(.L_x_41) ;  /* 0x0000000000047947 */ /* 0x000fec0003800000 */
.L_x_39:
[----:B------:R-:W-:-:S07]  /*0e20*/  IMAD R0, R9, 0x800000, R0 ;  /* 0x0080000009007824 */ /* 0x000fce00078e0200 */
.L_x_41:
[----:B------:R-:W-:Y:S05]  /*0e30*/  BSYNC.RECONVERGENT B2 ;  /* 0x0000000000027941 */ /* 0x000fea0003800200 */
.L_x_38:
[----:B------:R-:W-:Y:S05]  /*0e40*/  BRA `(.L_x_42) ;  /* 0x0000000000207947 */ /* 0x000fea0003800000 */
.L_x_37:
[----:B------:R-:W-:-:S04]  /*0e50*/  LOP3.LUT R0, R11, 0x80000000, R10, 0x48, !PT ;  /* 0x800000000b007812 */ /* 0x000fc800078e480a */
[----:B------:R-:W-:Y:S01]  /*0e60*/  LOP3.LUT R0, R0, 0x7f800000, RZ, 0xfc, !PT ;  /* 0x7f80000000007812 */ /* 0x000fe200078efcff */
[----:B------:R-:W-:Y:S06]  /*0e70*/  BRA `(.L_x_42) ;  /* 0x0000000000147947 */ /* 0x000fec0003800000 */
.L_x_36:
[----:B------:R-:W-:Y:S01]  /*0e80*/  LOP3.LUT R0, R11, 0x80000000, R10, 0x48, !PT ;  /* 0x800000000b007812 */ /* 0x000fe200078e480a */
[----:B------:R-:W-:Y:S06]  /*0e90*/  BRA `(.L_x_42) ;  /* 0x00000000000c7947 */ /* 0x000fec0003800000 */
.L_x_35:
[----:B------:R-:W0:Y:S01]  /*0ea0*/  MUFU.RSQ R0, -QNAN ;  /* 0xffc0000000007908 */ /* 0x000e220000001400 */
[----:B------:R-:W-:Y:S05]  /*0eb0*/  BRA `(.L_x_42) ;  /* 0x0000000000047947 */ /* 0x000fea0003800000 */
.L_x_34:
[----:B------:R-:W-:-:S07]  /*0ec0*/  FADD.FTZ R0, R0, R3 ;  /* 0x0000000300007221 */ /* 0x000fce0000010000 */
.L_x_42:
[----:B------:R-:W-:Y:S05]  /*0ed0*/  BSYNC.RECONVERGENT B1 ;  /* 0x0000000000017941 */ /* 0x000fea0003800200 */
.L_x_32:
[----:B------:R-:W-:Y:S01]  /*0ee0*/  MOV R8, R6 ;  /* 0x0000000600087202 */ /* 0x000fe20000000f00 */
[----:B------:R-:W-:-:S04]  /*0ef0*/  IMAD.MOV.U32 R9, RZ, RZ, 0x0 ;  /* 0x00000000ff097424 */ /* 0x000fc800078e00ff */
[----:B0-----:R-:W-:Y:S05]  /*0f00*/  RET.REL.NODEC R8 `(_Z10flip_spins5ColorffffiPiPfi) ;  /* 0xfffffff0083c7950 */ /* 0x001fea0003c3ffff */
.L_x_43:
        /* <DEDUP_REMOVED lines=15> */
.L_x_46:


//--------------------- .nv.shared.reserved.0     --------------------------
	.section	.nv.shared.reserved.0,"aw",@nobits
	.weak		__nv_reservedSMEM_offset_0_alias
	.size		__nv_reservedSMEM_offset_0_alias, 0, 64
	.other		__nv_reservedSMEM_offset_0_alias,@"STO_CUDA_RESERVED_SHARED STV_DEFAULT"
__nv_reservedSMEM_offset_0_alias:
	.zero		0
	.zero		64


//--------------------- .nv.constant0._Z11flip_spins35ColorffffiPiPfi --------------------------
	.section	.nv.constant0._Z11flip_spins35ColorffffiPiPfi,"a",@progbits
	.sectionflags	@""
	.align	4
.nv.constant0._Z11flip_spins35ColorffffiPiPfi:
	.zero		940


//--------------------- .nv.constant0._Z11flip_spins25ColorffffiPiPfi --------------------------
	.section	.nv.constant0._Z11flip_spins25ColorffffiPiPfi,"a",@progbits
	.sectionflags	@""
	.align	4
.nv.constant0._Z11flip_spins25ColorffffiPiPfi:
	.zero		940


//--------------------- .nv.constant0._Z10flip_spins5ColorffffiPiPfi --------------------------
	.section	.nv.constant0._Z10flip_spins5ColorffffiPiPfi,"a",@progbits
	.sectionflags	@""
	.align	4
.nv.constant0._Z10flip_spins5ColorffffiPiPfi:
	.zero		940


//--------------------- SYMBOLS --------------------------

	.type		.nv.reservedSmem.offset0,@object
	.size		.nv.reservedSmem.offset0,0x4
